//
// Generated by NVIDIA NVVM Compiler
//
// Compiler Build ID: CL-36424714
// Cuda compilation tools, release 13.0, V13.0.88
// Based on NVVM 20.0.0
//

.version 9.0
.target sm_100
.address_size 64

	// .globl	_Z17rayTraceGPUKernelPhP6SphereiPffff

.visible .entry _Z17rayTraceGPUKernelPhP6SphereiPffff(
	.param .u64 .ptr .align 1 _Z17rayTraceGPUKernelPhP6SphereiPffff_param_0,
	.param .u64 .ptr .align 1 _Z17rayTraceGPUKernelPhP6SphereiPffff_param_1,
	.param .u32 _Z17rayTraceGPUKernelPhP6SphereiPffff_param_2,
	.param .u64 .ptr .align 1 _Z17rayTraceGPUKernelPhP6SphereiPffff_param_3,
	.param .f32 _Z17rayTraceGPUKernelPhP6SphereiPffff_param_4,
	.param .f32 _Z17rayTraceGPUKernelPhP6SphereiPffff_param_5,
	.param .f32 _Z17rayTraceGPUKernelPhP6SphereiPffff_param_6
)
{
	.reg .pred 	%p<8>;
	.reg .b32 	%r<26>;
	.reg .b32 	%f<70>;
	.reg .b64 	%rd<13>;

	ld.param.u64 	%rd6, [_Z17rayTraceGPUKernelPhP6SphereiPffff_param_0];
	ld.param.u64 	%rd7, [_Z17rayTraceGPUKernelPhP6SphereiPffff_param_1];
	ld.param.u32 	%r7, [_Z17rayTraceGPUKernelPhP6SphereiPffff_param_2];
	ld.param.u64 	%rd8, [_Z17rayTraceGPUKernelPhP6SphereiPffff_param_3];
	ld.param.f32 	%f11, [_Z17rayTraceGPUKernelPhP6SphereiPffff_param_4];
	ld.param.f32 	%f12, [_Z17rayTraceGPUKernelPhP6SphereiPffff_param_5];
	ld.param.f32 	%f13, [_Z17rayTraceGPUKernelPhP6SphereiPffff_param_6];
	mov.u32 	%r8, %ctaid.x;
	mov.u32 	%r9, %ntid.x;
	mov.u32 	%r10, %tid.x;
	mad.lo.s32 	%r1, %r8, %r9, %r10;
	mov.u32 	%r11, %ctaid.y;
	mov.u32 	%r12, %ntid.y;
	mov.u32 	%r13, %tid.y;
	mad.lo.s32 	%r14, %r11, %r12, %r13;
	setp.gt.s32 	%p1, %r1, 1919;
	setp.gt.u32 	%p2, %r14, 1079;
	or.pred  	%p3, %p1, %p2;
	@%p3 bra 	$L__BB0_7;
	mad.lo.s32 	%r3, %r14, 1920, %r1;
	cvt.rn.f32.s32 	%f14, %r1;
	add.f32 	%f15, %f14, 0fC4700000;
	div.rn.f32 	%f16, %f15, 0f44F00000;
	cvt.rn.f32.u32 	%f17, %r14;
	add.f32 	%f18, %f17, 0fC4070000;
	div.rn.f32 	%f19, %f18, 0f44870000;
	mul.f32 	%f20, %f19, %f19;
	fma.rn.f32 	%f21, %f16, %f16, %f20;
	add.f32 	%f22, %f21, 0f3F800000;
	sqrt.rn.f32 	%f23, %f22;
	div.rn.f32 	%f1, %f16, %f23;
	div.rn.f32 	%f2, %f19, %f23;
	rcp.rn.f32 	%f3, %f23;
	setp.lt.s32 	%p4, %r7, 1;
	@%p4 bra 	$L__BB0_7;
	cvta.to.global.u64 	%rd1, %rd8;
	mul.lo.s32 	%r15, %r3, 3;
	cvt.s64.s32 	%rd9, %r15;
	cvta.to.global.u64 	%rd10, %rd6;
	add.s64 	%rd2, %rd10, %rd9;
	neg.s32 	%r25, %r7;
	cvta.to.global.u64 	%rd11, %rd7;
	add.s64 	%rd12, %rd11, 12;
$L__BB0_3:
	ld.global.f32 	%f4, [%rd12+-12];
	ld.global.f32 	%f5, [%rd12+-8];
	ld.global.f32 	%f6, [%rd12+-4];
	ld.global.f32 	%f7, [%rd12];
	mov.f32 	%f24, 0f00000000;
	sub.f32 	%f25, %f24, %f4;
	sub.f32 	%f26, %f24, %f5;
	sub.f32 	%f27, %f13, %f6;
	mul.f32 	%f28, %f2, %f26;
	fma.rn.f32 	%f29, %f1, %f25, %f28;
	fma.rn.f32 	%f8, %f3, %f27, %f29;
	mul.f32 	%f30, %f26, %f26;
	fma.rn.f32 	%f31, %f25, %f25, %f30;
	fma.rn.f32 	%f32, %f27, %f27, %f31;
	mul.f32 	%f33, %f7, %f7;
	sub.f32 	%f34, %f33, %f32;
	fma.rn.f32 	%f9, %f8, %f8, %f34;
	setp.leu.f32 	%p5, %f9, 0f00000000;
	@%p5 bra 	$L__BB0_6;
	neg.f32 	%f35, %f8;
	sqrt.rn.f32 	%f36, %f9;
	sub.f32 	%f10, %f35, %f36;
	setp.leu.f32 	%p6, %f10, 0f00000000;
	@%p6 bra 	$L__BB0_6;
	ld.global.u32 	%r16, [%rd12+4];
	ld.global.u32 	%r17, [%rd12+8];
	ld.global.u32 	%r18, [%rd12+12];
	fma.rn.f32 	%f37, %f1, %f10, 0f00000000;
	fma.rn.f32 	%f38, %f2, %f10, 0f00000000;
	fma.rn.f32 	%f39, %f3, %f10, %f13;
	sub.f32 	%f40, %f37, %f4;
	div.rn.f32 	%f41, %f40, %f7;
	sub.f32 	%f42, %f38, %f5;
	div.rn.f32 	%f43, %f42, %f7;
	sub.f32 	%f44, %f39, %f6;
	div.rn.f32 	%f45, %f44, %f7;
	ld.global.f32 	%f46, [%rd1];
	sub.f32 	%f47, %f46, %f37;
	ld.global.f32 	%f48, [%rd1+4];
	sub.f32 	%f49, %f48, %f38;
	ld.global.f32 	%f50, [%rd1+8];
	sub.f32 	%f51, %f50, %f39;
	mul.f32 	%f52, %f49, %f49;
	fma.rn.f32 	%f53, %f47, %f47, %f52;
	fma.rn.f32 	%f54, %f51, %f51, %f53;
	sqrt.rn.f32 	%f55, %f54;
	div.rn.f32 	%f56, %f47, %f55;
	div.rn.f32 	%f57, %f49, %f55;
	div.rn.f32 	%f58, %f51, %f55;
	mul.f32 	%f59, %f43, %f57;
	fma.rn.f32 	%f60, %f41, %f56, %f59;
	fma.rn.f32 	%f61, %f45, %f58, %f60;
	max.f32 	%f62, %f61, 0f00000000;
	fma.rn.f32 	%f63, %f12, %f62, %f11;
	cvt.rn.f32.s32 	%f64, %r16;
	mul.f32 	%f65, %f63, %f64;
	cvt.rzi.s32.f32 	%r19, %f65;
	min.s32 	%r20, %r19, 255;
	st.global.u8 	[%rd2], %r20;
	cvt.rn.f32.s32 	%f66, %r17;
	mul.f32 	%f67, %f63, %f66;
	cvt.rzi.s32.f32 	%r21, %f67;
	min.s32 	%r22, %r21, 255;
	st.global.u8 	[%rd2+1], %r22;
	cvt.rn.f32.s32 	%f68, %r18;
	mul.f32 	%f69, %f63, %f68;
	cvt.rzi.s32.f32 	%r23, %f69;
	min.s32 	%r24, %r23, 255;
	st.global.u8 	[%rd2+2], %r24;
$L__BB0_6:
	add.s32 	%r25, %r25, 1;
	setp.ne.s32 	%p7, %r25, 0;
	add.s64 	%rd12, %rd12, 28;
	@%p7 bra 	$L__BB0_3;
$L__BB0_7:
	ret;

}


// ===== COMPILED SASS (sm_100) =====

	.target	sm_100

	.elftype	@"ET_EXEC"


//--------------------- .note.nv.tkinfo           --------------------------
	.section	.note.nv.tkinfo,"",@"SHT_NOTE"
	.sectionflags	@"SHF_NOTE_NV_TKINFO"
	.tkinfo
        /*0018*/ 	.word	0x00000002
        /*0030*/ 	.string	""
        /*0030*/ 	.string	"ptxas"
        /*0030*/ 	.string	"Cuda compilation tools, release 13.0, V13.0.88"
        /*0030*/ 	.string	"Build cuda_13.0.r13.0/compiler.36424714_0"
        /*0030*/ 	.string	"-arch sm_100 -m 64 "



//--------------------- .note.nv.cuinfo           --------------------------
	.section	.note.nv.cuinfo,"",@"SHT_NOTE"
	.sectionflags	@"SHF_NOTE_NV_CUINFO"
        /*0018*/ 	.short	0x0002
        /*001a*/ 	.short	0x0064
        /*001c*/ 	.short	0x0082
	.zero		2


//--------------------- .nv.info                  --------------------------
	.section	.nv.info,"",@"SHT_CUDA_INFO"
	.align	4


	//----- nvinfo : EIATTR_REGCOUNT
	.align		4
        /*0000*/ 	.byte	0x04, 0x2f
        /*0002*/ 	.short	(.L_1 - .L_0)
	.align		4
.L_0:
        /*0004*/ 	.word	index@(_Z17rayTraceGPUKernelPhP6SphereiPffff)
        /*0008*/ 	.word	0x00000020


	//----- nvinfo : EIATTR_FRAME_SIZE
	.align		4
.L_1:
        /*000c*/ 	.byte	0x04, 0x11
        /*000e*/ 	.short	(.L_3 - .L_2)
	.align		4
.L_2:
        /*0010*/ 	.word	index@($__internal_2_$__cuda_sm3x_div_rn_noftz_f32_slowpath)
        /*0014*/ 	.word	0x00000000


	//----- nvinfo : EIATTR_FRAME_SIZE
	.align		4
.L_3:
        /*0018*/ 	.byte	0x04, 0x11
        /*001a*/ 	.short	(.L_5 - .L_4)
	.align		4
.L_4:
        /*001c*/ 	.word	index@($__internal_1_$__cuda_sm20_sqrt_rn_f32_slowpath)
        /*0020*/ 	.word	0x00000000


	//----- nvinfo : EIATTR_FRAME_SIZE
	.align		4
.L_5:
        /*0024*/ 	.byte	0x04, 0x11
        /*0026*/ 	.short	(.L_7 - .L_6)
	.align		4
.L_6:
        /*0028*/ 	.word	index@($__internal_0_$__cuda_sm20_rcp_rn_f32_slowpath)
        /*002c*/ 	.word	0x00000000


	//----- nvinfo : EIATTR_FRAME_SIZE
	.align		4
.L_7:
        /*0030*/ 	.byte	0x04, 0x11
        /*0032*/ 	.short	(.L_9 - .L_8)
	.align		4
.L_8:
        /*0034*/ 	.word	index@(_Z17rayTraceGPUKernelPhP6SphereiPffff)
        /*0038*/ 	.word	0x00000000


	//----- nvinfo : EIATTR_MIN_STACK_SIZE
	.align		4
.L_9:
        /*003c*/ 	.byte	0x04, 0x12
        /*003e*/ 	.short	(.L_11 - .L_10)
	.align		4
.L_10:
        /*0040*/ 	.word	index@(_Z17rayTraceGPUKernelPhP6SphereiPffff)
        /*0044*/ 	.word	0x00000000
.L_11:


//--------------------- .nv.compat                --------------------------
	.section	.nv.compat,"",@"SHT_CUDA_COMPAT_INFO"
	.align	4
        /*0000*/ 	.byte	0x02, 0x09, 0x00, 0x00, 0x02, 0x02, 0x01, 0x00, 0x02, 0x05, 0x05, 0x00, 0x03, 0x07, 0x01, 0x01
        /*0010*/ 	.byte	0x02, 0x03, 0x00, 0x00, 0x02, 0x06, 0x01, 0x00, 0x04, 0x0b, 0x08, 0x00, 0x01, 0x00, 0x00, 0x00
        /*0020*/ 	.byte	0x00, 0x00, 0x00, 0x00


//--------------------- .nv.info._Z17rayTraceGPUKernelPhP6SphereiPffff --------------------------
	.section	.nv.info._Z17rayTraceGPUKernelPhP6SphereiPffff,"",@"SHT_CUDA_INFO"
	.sectionflags	@""
	.align	4


	//----- nvinfo : EIATTR_CUDA_API_VERSION
	.align		4
        /*0000*/ 	.byte	0x04, 0x37
        /*0002*/ 	.short	(.L_13 - .L_12)
.L_12:
        /*0004*/ 	.word	0x00000082


	//----- nvinfo : EIATTR_KPARAM_INFO
	.align		4
.L_13:
        /*0008*/ 	.byte	0x04, 0x17
        /*000a*/ 	.short	(.L_15 - .L_14)
.L_14:
        /*000c*/ 	.word	0x00000000
        /*0010*/ 	.short	0x0006
        /*0012*/ 	.short	0x0028
        /*0014*/ 	.byte	0x00, 0xf0, 0x11, 0x00


	//----- nvinfo : EIATTR_KPARAM_INFO
	.align		4
.L_15:
        /*0018*/ 	.byte	0x04, 0x17
        /*001a*/ 	.short	(.L_17 - .L_16)
.L_16:
        /*001c*/ 	.word	0x00000000
        /*0020*/ 	.short	0x0005
        /*0022*/ 	.short	0x0024
        /*0024*/ 	.byte	0x00, 0xf0, 0x11, 0x00


	//----- nvinfo : EIATTR_KPARAM_INFO
	.align		4
.L_17:
        /*0028*/ 	.byte	0x04, 0x17
        /*002a*/ 	.short	(.L_19 - .L_18)
.L_18:
        /*002c*/ 	.word	0x00000000
        /*0030*/ 	.short	0x0004
        /*0032*/ 	.short	0x0020
        /*0034*/ 	.byte	0x00, 0xf0, 0x11, 0x00


	//----- nvinfo : EIATTR_KPARAM_INFO
	.align		4
.L_19:
        /*0038*/ 	.byte	0x04, 0x17
        /*003a*/ 	.short	(.L_21 - .L_20)
.L_20:
        /*003c*/ 	.word	0x00000000
        /*0040*/ 	.short	0x0003
        /*0042*/ 	.short	0x0018
        /*0044*/ 	.byte	0x00, 0xf5, 0x21, 0x00


	//----- nvinfo : EIATTR_KPARAM_INFO
	.align		4
.L_21:
        /*0048*/ 	.byte	0x04, 0x17
        /*004a*/ 	.short	(.L_23 - .L_22)
.L_22:
        /*004c*/ 	.word	0x00000000
        /*0050*/ 	.short	0x0002
        /*0052*/ 	.short	0x0010
        /*0054*/ 	.byte	0x00, 0xf0, 0x11, 0x00


	//----- nvinfo : EIATTR_KPARAM_INFO
	.align		4
.L_23:
        /*0058*/ 	.byte	0x04, 0x17
        /*005a*/ 	.short	(.L_25 - .L_24)
.L_24:
        /*005c*/ 	.word	0x00000000
        /*0060*/ 	.short	0x0001
        /*0062*/ 	.short	0x0008
        /*0064*/ 	.byte	0x00, 0xf5, 0x21, 0x00


	//----- nvinfo : EIATTR_KPARAM_INFO
	.align		4
.L_25:
        /*0068*/ 	.byte	0x04, 0x17
        /*006a*/ 	.short	(.L_27 - .L_26)
.L_26:
        /*006c*/ 	.word	0x00000000
        /*0070*/ 	.short	0x0000
        /*0072*/ 	.short	0x0000
        /*0074*/ 	.byte	0x00, 0xf5, 0x21, 0x00


	//----- nvinfo : EIATTR_SPARSE_MMA_MASK
	.align		4
.L_27:
        /*0078*/ 	.byte	0x03, 0x50
        /*007a*/ 	.short	0x0000


	//----- nvinfo : EIATTR_MAXREG_COUNT
	.align		4
        /*007c*/ 	.byte	0x03, 0x1b
        /*007e*/ 	.short	0x00ff


	//----- nvinfo : EIATTR_MERCURY_ISA_VERSION
	.align		4
        /*0080*/ 	.byte	0x03, 0x5f
        /*0082*/ 	.short	0x0101


	//----- nvinfo : EIATTR_VRC_CTA_INIT_COUNT
	.align		4
        /*0084*/ 	.byte	0x02, 0x4a
	.zero		1
	.zero		1


	//----- nvinfo : EIATTR_EXIT_INSTR_OFFSETS
	.align		4
        /*0088*/ 	.byte	0x04, 0x1c
        /*008a*/ 	.short	(.L_29 - .L_28)


	//   ....[0]....
.L_28:
        /*008c*/ 	.word	0x000000b0


	//   ....[1]....
        /*0090*/ 	.word	0x000006d0


	//   ....[2]....
        /*0094*/ 	.word	0x00001320


	//----- nvinfo : EIATTR_CRS_STACK_SIZE
	.align		4
.L_29:
        /*0098*/ 	.byte	0x04, 0x1e
        /*009a*/ 	.short	(.L_31 - .L_30)
.L_30:
        /*009c*/ 	.word	0x00000000


	//----- nvinfo : EIATTR_CBANK_PARAM_SIZE
	.align		4
.L_31:
        /*00a0*/ 	.byte	0x03, 0x19
        /*00a2*/ 	.short	0x002c


	//----- nvinfo : EIATTR_PARAM_CBANK
	.align		4
        /*00a4*/ 	.byte	0x04, 0x0a
        /*00a6*/ 	.short	(.L_33 - .L_32)
	.align		4
.L_32:
        /*00a8*/ 	.word	index@(.nv.constant0._Z17rayTraceGPUKernelPhP6SphereiPffff)
        /*00ac*/ 	.short	0x0380
        /*00ae*/ 	.short	0x002c


	//----- nvinfo : EIATTR_SW_WAR
	.align		4
.L_33:
        /*00b0*/ 	.byte	0x04, 0x36
        /*00b2*/ 	.short	(.L_35 - .L_34)
.L_34:
        /*00b4*/ 	.word	0x00000008
.L_35:


//--------------------- .nv.callgraph             --------------------------
	.section	.nv.callgraph,"",@"SHT_CUDA_CALLGRAPH"
	.align	4
	.sectionentsize	8
	.align		4
        /*0000*/ 	.word	0x00000000
	.align		4
        /*0004*/ 	.word	0xffffffff
	.align		4
        /*0008*/ 	.word	0x00000000
	.align		4
        /*000c*/ 	.word	0xfffffffe
	.align		4
        /*0010*/ 	.word	0x00000000
	.align		4
        /*0014*/ 	.word	0xfffffffd
	.align		4
        /*0018*/ 	.word	0x00000000
	.align		4
        /*001c*/ 	.word	0xfffffffc


//--------------------- .text._Z17rayTraceGPUKernelPhP6SphereiPffff --------------------------
	.section	.text._Z17rayTraceGPUKernelPhP6SphereiPffff,"ax",@progbits
	.align	128
        .global         _Z17rayTraceGPUKernelPhP6SphereiPffff
        .type           _Z17rayTraceGPUKernelPhP6SphereiPffff,@function
        .size           _Z17rayTraceGPUKernelPhP6SphereiPffff,(.L_x_54 - _Z17rayTraceGPUKernelPhP6SphereiPffff)
        .other          _Z17rayTraceGPUKernelPhP6SphereiPffff,@"STO_CUDA_ENTRY STV_DEFAULT"
_Z17rayTraceGPUKernelPhP6SphereiPffff:
.text._Z17rayTraceGPUKernelPhP6SphereiPffff:
[----:B------:R-:W-:Y:S01]  /*0000*/  LDC R1, c[0x0][0x37c] ;  /* 0x0000df00ff017b82 */ /* 0x000fe20000000800 */
[----:B------:R-:W0:Y:S07]  /*0010*/  S2R R3, SR_TID.Y ;  /* 0x0000000000037919 */ /* 0x000e2e0000002200 */
[----:B------:R-:W1:Y:S01]  /*0020*/  LDC R5, c[0x0][0x360] ;  /* 0x0000d800ff057b82 */ /* 0x000e620000000800 */
[----:B------:R-:W1:Y:S07]  /*0030*/  S2R R0, SR_TID.X ;  /* 0x0000000000007919 */ /* 0x000e6e0000002100 */
[----:B------:R-:W0:Y:S08]  /*0040*/  S2UR UR5, SR_CTAID.Y ;  /* 0x00000000000579c3 */ /* 0x000e300000002600 */
[----:B------:R-:W0:Y:S08]  /*0050*/  LDC R2, c[0x0][0x364] ;  /* 0x0000d900ff027b82 */ /* 0x000e300000000800 */
[----:B------:R-:W1:Y:S01]  /*0060*/  S2UR UR4, SR_CTAID.X ;  /* 0x00000000000479c3 */ /* 0x000e620000002500 */
[----:B0-----:R-:W-:-:S05]  /*0070*/  IMAD R2, R2, UR5, R3 ;  /* 0x0000000502027c24 */ /* 0x001fca000f8e0203 */
[----:B------:R-:W-:Y:S01]  /*0080*/  ISETP.GT.U32.AND P0, PT, R2, 0x437, PT ;  /* 0x000004370200780c */ /* 0x000fe20003f04070 */
[----:B-1----:R-:W-:-:S05]  /*0090*/  IMAD R5, R5, UR4, R0 ;  /* 0x0000000405057c24 */ /* 0x002fca000f8e0200 */
[----:B------:R-:W-:-:S13]  /*00a0*/  ISETP.GT.OR P0, PT, R5, 0x77f, P0 ;  /* 0x0000077f0500780c */ /* 0x000fda0000704670 */
[----:B------:R-:W-:Y:S05]  /*00b0*/  @P0 EXIT ;  /* 0x000000000000094d */ /* 0x000fea0003800000 */
[----:B------:R-:W-:Y:S01]  /*00c0*/  HFMA2 R7, -RZ, RZ, 0.75390625, -0.00013840198516845703125 ;  /* 0x3a088889ff077431 */ /* 0x000fe200000001ff */
[----:B------:R-:W-:Y:S01]  /*00d0*/  I2FP.F32.S32 R3, R5 ;  /* 0x0000000500037245 */ /* 0x000fe20000201400 */
[----:B------:R-:W-:Y:S01]  /*00e0*/  BSSY.RECONVERGENT B2, `(.L_x_0) ;  /* 0x000000f000027945 */ /* 0x000fe20003800200 */
[----:B------:R-:W-:-:S03]  /*00f0*/  MOV R0, 0x44f00000 ;  /* 0x44f0000000007802 */ /* 0x000fc60000000f00 */
[----:B------:R-:W-:-:S04]  /*0100*/  FADD R3, R3, -960 ;  /* 0xc470000003037421 */ /* 0x000fc80000000000 */
[----:B------:R-:W0:Y:S01]  /*0110*/  FCHK P0, R3, 1920 ;  /* 0x44f0000003007902 */ /* 0x000e220000000000 */
[----:B------:R-:W-:-:S04]  /*0120*/  FFMA R0, R7, -R0, 1 ;  /* 0x3f80000007007423 */ /* 0x000fc80000000800 */
[----:B------:R-:W-:Y:S01]  /*0130*/  FFMA R4, R0, R7, 0.00052083336049690842628 ;  /* 0x3a08888900047423 */ /* 0x000fe20000000007 */
[----:B------:R-:W-:-:S03]  /*0140*/  IMAD R0, R2, 0x780, R5 ;  /* 0x0000078002007824 */ /* 0x000fc600078e0205 */
[----:B------:R-:W-:-:S04]  /*0150*/  FFMA R11, R3, R4, RZ ;  /* 0x00000004030b7223 */ /* 0x000fc800000000ff */
[----:B------:R-:W-:-:S04]  /*0160*/  FFMA R6, R11, -1920, R3 ;  /* 0xc4f000000b067823 */ /* 0x000fc80000000003 */
[----:B------:R-:W-:Y:S01]  /*0170*/  FFMA R11, R4, R6, R11 ;  /* 0x00000006040b7223 */ /* 0x000fe2000000000b */
[----:B0-----:R-:W-:Y:S06]  /*0180*/  @!P0 BRA `(.L_x_1) ;  /* 0x0000000000108947 */ /* 0x001fec0003800000 */
[----:B------:R-:W-:Y:S01]  /*0190*/  IMAD.MOV.U32 R27, RZ, RZ, 0x44f00000 ;  /* 0x44f00000ff1b7424 */ /* 0x000fe200078e00ff */
[----:B------:R-:W-:-:S07]  /*01a0*/  MOV R28, 0x1c0 ;  /* 0x000001c0001c7802 */ /* 0x000fce0000000f00 */
[----:B------:R-:W-:Y:S05]  /*01b0*/  CALL.REL.NOINC `($__internal_2_$__cuda_sm3x_div_rn_noftz_f32_slowpath) ;  /* 0x0000001400847944 */ /* 0x000fea0003c00000 */
[----:B------:R-:W-:-:S07]  /*01c0*/  MOV R11, R3 ;  /* 0x00000003000b7202 */ /* 0x000fce0000000f00 */
.L_x_1:
[----:B------:R-:W-:Y:S05]  /*01d0*/  BSYNC.RECONVERGENT B2 ;  /* 0x0000000000027941 */ /* 0x000fea0003800200 */
.L_x_0:
[----:B------:R-:W-:Y:S01]  /*01e0*/  HFMA2 R4, -RZ, RZ, 4.52734375, 0 ;  /* 0x44870000ff047431 */ /* 0x000fe200000001ff */
[----:B------:R-:W-:Y:S01]  /*01f0*/  I2FP.F32.U32 R3, R2 ;  /* 0x0000000200037245 */ /* 0x000fe20000201000 */
[----:B------:R-:W-:Y:S01]  /*0200*/  IMAD.MOV.U32 R5, RZ, RZ, 0x3a72b9d6 ;  /* 0x3a72b9d6ff057424 */ /* 0x000fe200078e00ff */
[----:B------:R-:W-:Y:S03]  /*0210*/  BSSY.RECONVERGENT B2, `(.L_x_2) ;  /* 0x000000d000027945 */ /* 0x000fe60003800200 */
[----:B------:R-:W-:-:S04]  /*0220*/  FADD R3, R3, -540 ;  /* 0xc407000003037421 */ /* 0x000fc80000000000 */
[----:B------:R-:W0:Y:S01]  /*0230*/  FCHK P0, R3, 1080 ;  /* 0x4487000003007902 */ /* 0x000e220000000000 */
[----:B------:R-:W-:-:S04]  /*0240*/  FFMA R2, R5, -R4, 1 ;  /* 0x3f80000005027423 */ /* 0x000fc80000000804 */
[----:B------:R-:W-:-:S04]  /*0250*/  FFMA R2, R2, R5, 0.00092592590954154729843 ;  /* 0x3a72b9d602027423 */ /* 0x000fc80000000005 */
[----:B------:R-:W-:-:S04]  /*0260*/  FFMA R9, R3, R2, RZ ;  /* 0x0000000203097223 */ /* 0x000fc800000000ff */
[----:B------:R-:W-:-:S04]  /*0270*/  FFMA R4, R9, -1080, R3 ;  /* 0xc487000009047823 */ /* 0x000fc80000000003 */
[----:B------:R-:W-:Y:S01]  /*0280*/  FFMA R9, R2, R4, R9 ;  /* 0x0000000402097223 */ /* 0x000fe20000000009 */
[----:B0-----:R-:W-:Y:S06]  /*0290*/  @!P0 BRA `(.L_x_3) ;  /* 0x0000000000108947 */ /* 0x001fec0003800000 */
[----:B------:R-:W-:Y:S02]  /*02a0*/  MOV R27, 0x44870000 ;  /* 0x44870000001b7802 */ /* 0x000fe40000000f00 */
[----:B------:R-:W-:-:S07]  /*02b0*/  MOV R28, 0x2d0 ;  /* 0x000002d0001c7802 */ /* 0x000fce0000000f00 */
[----:B------:R-:W-:Y:S05]  /*02c0*/  CALL.REL.NOINC `($__internal_2_$__cuda_sm3x_div_rn_noftz_f32_slowpath) ;  /* 0x0000001400407944 */ /* 0x000fea0003c00000 */
[----:B------:R-:W-:-:S07]  /*02d0*/  IMAD.MOV.U32 R9, RZ, RZ, R3 ;  /* 0x000000ffff097224 */ /* 0x000fce00078e0003 */
.L_x_3:
[----:B------:R-:W-:Y:S05]  /*02e0*/  BSYNC.RECONVERGENT B2 ;  /* 0x0000000000027941 */ /* 0x000fea0003800200 */
.L_x_2:
[----:B------:R-:W-:Y:S01]  /*02f0*/  FMUL R2, R9, R9 ;  /* 0x0000000909027220 */ /* 0x000fe20000400000 */
[----:B------:R-:W-:Y:S03]  /*0300*/  BSSY.RECONVERGENT B0, `(.L_x_4) ;  /* 0x000000f000007945 */ /* 0x000fe60003800200 */
[----:B------:R-:W-:-:S04]  /*0310*/  FFMA R2, R11, R11, R2 ;  /* 0x0000000b0b027223 */ /* 0x000fc80000000002 */
[----:B------:R-:W-:-:S04]  /*0320*/  FADD R3, R2, 1 ;  /* 0x3f80000002037421 */ /* 0x000fc80000000000 */
[----:B------:R0:W1:Y:S01]  /*0330*/  MUFU.RSQ R4, R3 ;  /* 0x0000000300047308 */ /* 0x0000620000001400 */
[----:B------:R-:W-:-:S04]  /*0340*/  IADD3 R2, PT, PT, R3, -0xd000000, RZ ;  /* 0xf300000003027810 */ /* 0x000fc80007ffe0ff */
[----:B------:R-:W-:-:S13]  /*0350*/  ISETP.GT.U32.AND P0, PT, R2, 0x727fffff, PT ;  /* 0x727fffff0200780c */ /* 0x000fda0003f04070 */
[----:B01----:R-:W-:Y:S05]  /*0360*/  @!P0 BRA `(.L_x_5) ;  /* 0x0000000000108947 */ /* 0x003fea0003800000 */
[----:B------:R-:W-:-:S07]  /*0370*/  MOV R4, 0x390 ;  /* 0x0000039000047802 */ /* 0x000fce0000000f00 */
[----:B------:R-:W-:Y:S05]  /*0380*/  CALL.REL.NOINC `($__internal_1_$__cuda_sm20_sqrt_rn_f32_slowpath) ;  /* 0x0000001000bc7944 */ /* 0x000fea0003c00000 */
[----:B------:R-:W-:Y:S01]  /*0390*/  MOV R2, R7 ;  /* 0x0000000700027202 */ /* 0x000fe20000000f00 */
[----:B------:R-:W-:Y:S06]  /*03a0*/  BRA `(.L_x_6) ;  /* 0x0000000000107947 */ /* 0x000fec0003800000 */
.L_x_5:
[----:B------:R-:W-:Y:S01]  /*03b0*/  FMUL.FTZ R2, R3, R4 ;  /* 0x0000000403027220 */ /* 0x000fe20000410000 */
[----:B------:R-:W-:-:S03]  /*03c0*/  FMUL.FTZ R4, R4, 0.5 ;  /* 0x3f00000004047820 */ /* 0x000fc60000410000 */
[----:B------:R-:W-:-:S04]  /*03d0*/  FFMA R3, -R2, R2, R3 ;  /* 0x0000000202037223 */ /* 0x000fc80000000103 */
[----:B------:R-:W-:-:S07]  /*03e0*/  FFMA R2, R3, R4, R2 ;  /* 0x0000000403027223 */ /* 0x000fce0000000002 */
.L_x_6:
[----:B------:R-:W-:Y:S05]  /*03f0*/  BSYNC.RECONVERGENT B0 ;  /* 0x0000000000007941 */ /* 0x000fea0003800200 */
.L_x_4:
[----:B------:R-:W0:Y:S01]  /*0400*/  MUFU.RCP R3, R2 ;  /* 0x0000000200037308 */ /* 0x000e220000001000 */
[----:B------:R-:W-:Y:S07]  /*0410*/  BSSY.RECONVERGENT B2, `(.L_x_7) ;  /* 0x000000d000027945 */ /* 0x000fee0003800200 */
[----:B------:R-:W1:Y:S01]  /*0420*/  FCHK P0, R11, R2 ;  /* 0x000000020b007302 */ /* 0x000e620000000000 */
[----:B0-----:R-:W-:-:S04]  /*0430*/  FFMA R26, R3, -R2, 1 ;  /* 0x3f800000031a7423 */ /* 0x001fc80000000802 */
[----:B------:R-:W-:-:S04]  /*0440*/  FFMA R26, R3, R26, R3 ;  /* 0x0000001a031a7223 */ /* 0x000fc80000000003 */
[----:B------:R-:W-:-:S04]  /*0450*/  FFMA R4, R26, R11, RZ ;  /* 0x0000000b1a047223 */ /* 0x000fc800000000ff */
[----:B------:R-:W-:-:S04]  /*0460*/  FFMA R3, R4, -R2, R11 ;  /* 0x8000000204037223 */ /* 0x000fc8000000000b */
[----:B------:R-:W-:Y:S01]  /*0470*/  FFMA R26, R26, R3, R4 ;  /* 0x000000031a1a7223 */ /* 0x000fe20000000004 */
[----:B-1----:R-:W-:Y:S06]  /*0480*/  @!P0 BRA `(.L_x_8) ;  /* 0x0000000000148947 */ /* 0x002fec0003800000 */
[----:B------:R-:W-:Y:S01]  /*0490*/  IMAD.MOV.U32 R3, RZ, RZ, R11 ;  /* 0x000000ffff037224 */ /* 0x000fe200078e000b */
[----:B------:R-:W-:Y:S02]  /*04a0*/  MOV R27, R2 ;  /* 0x00000002001b7202 */ /* 0x000fe40000000f00 */
[----:B------:R-:W-:-:S07]  /*04b0*/  MOV R28, 0x4d0 ;  /* 0x000004d0001c7802 */ /* 0x000fce0000000f00 */
[----:B------:R-:W-:Y:S05]  /*04c0*/  CALL.REL.NOINC `($__internal_2_$__cuda_sm3x_div_rn_noftz_f32_slowpath) ;  /* 0x0000001000c07944 */ /* 0x000fea0003c00000 */
[----:B------:R-:W-:-:S07]  /*04d0*/  MOV R26, R3 ;  /* 0x00000003001a7202 */ /* 0x000fce0000000f00 */
.L_x_8:
[----:B------:R-:W-:Y:S05]  /*04e0*/  BSYNC.RECONVERGENT B2 ;  /* 0x0000000000027941 */ /* 0x000fea0003800200 */
.L_x_7:
        /* <DEDUP_REMOVED lines=14> */
.L_x_10:
[----:B------:R-:W-:Y:S05]  /*05d0*/  BSYNC.RECONVERGENT B2 ;  /* 0x0000000000027941 */ /* 0x000fea0003800200 */
.L_x_9:
[----:B------:R-:W-:Y:S01]  /*05e0*/  VIADD R3, R2, 0x1800000 ;  /* 0x0180000002037836 */ /* 0x000fe20000000000 */
[----:B------:R-:W-:Y:S04]  /*05f0*/  BSSY.RECONVERGENT B0, `(.L_x_11) ;  /* 0x000000b000007945 */ /* 0x000fe80003800200 */
[----:B------:R-:W-:-:S04]  /*0600*/  LOP3.LUT R3, R3, 0x7f800000, RZ, 0xc0, !PT ;  /* 0x7f80000003037812 */ /* 0x000fc800078ec0ff */
[----:B------:R-:W-:-:S13]  /*0610*/  ISETP.GT.U32.AND P0, PT, R3, 0x1ffffff, PT ;  /* 0x01ffffff0300780c */ /* 0x000fda0003f04070 */
[----:B------:R-:W-:Y:S05]  /*0620*/  @P0 BRA `(.L_x_12) ;  /* 0x00000000000c0947 */ /* 0x000fea0003800000 */
[----:B------:R-:W-:-:S07]  /*0630*/  MOV R4, 0x650 ;  /* 0x0000065000047802 */ /* 0x000fce0000000f00 */
[----:B------:R-:W-:Y:S05]  /*0640*/  CALL.REL.NOINC `($__internal_0_$__cuda_sm20_rcp_rn_f32_slowpath) ;  /* 0x0000000c00387944 */ /* 0x000fea0003c00000 */
[----:B------:R-:W-:Y:S05]  /*0650*/  BRA `(.L_x_13) ;  /* 0x0000000000107947 */ /* 0x000fea0003800000 */
.L_x_12:
[----:B------:R-:W0:Y:S02]  /*0660*/  MUFU.RCP R24, R2 ;  /* 0x0000000200187308 */ /* 0x000e240000001000 */
[----:B0-----:R-:W-:-:S04]  /*0670*/  FFMA R3, R24, R2, -1 ;  /* 0xbf80000018037423 */ /* 0x001fc80000000002 */
[----:B------:R-:W-:-:S04]  /*0680*/  FADD.FTZ R3, -R3, -RZ ;  /* 0x800000ff03037221 */ /* 0x000fc80000010100 */
[----:B------:R-:W-:-:S07]  /*0690*/  FFMA R24, R24, R3, R24 ;  /* 0x0000000318187223 */ /* 0x000fce0000000018 */
.L_x_13:
[----:B------:R-:W-:Y:S05]  /*06a0*/  BSYNC.RECONVERGENT B0 ;  /* 0x0000000000007941 */ /* 0x000fea0003800200 */
.L_x_11:
[----:B------:R-:W0:Y:S02]  /*06b0*/  LDC R23, c[0x0][0x390] ;  /* 0x0000e400ff177b82 */ /* 0x000e240000000800 */
[----:B0-----:R-:W-:-:S13]  /*06c0*/  ISETP.GE.AND P0, PT, R23, 0x1, PT ;  /* 0x000000011700780c */ /* 0x001fda0003f06270 */
[----:B------:R-:W-:Y:S05]  /*06d0*/  @!P0 EXIT ;  /* 0x000000000000894d */ /* 0x000fea0003800000 */
[----:B------:R-:W0:Y:S01]  /*06e0*/  LDCU.128 UR8, c[0x0][0x380] ;  /* 0x00007000ff0877ac */ /* 0x000e220008000c00 */
[----:B------:R-:W1:Y:S01]  /*06f0*/  LDC.64 R16, c[0x0][0x3a0] ;  /* 0x0000e800ff107b82 */ /* 0x000e620000000a00 */
[----:B------:R-:W-:Y:S01]  /*0700*/  IMAD R0, R0, 0x3, RZ ;  /* 0x0000000300007824 */ /* 0x000fe200078e02ff */
[----:B------:R-:W-:Y:S01]  /*0710*/  IADD3 R23, PT, PT, -R23, RZ, RZ ;  /* 0x000000ff17177210 */ /* 0x000fe20007ffe1ff */
[----:B------:R-:W2:Y:S01]  /*0720*/  LDCU.64 UR6, c[0x0][0x358] ;  /* 0x00006b00ff0677ac */ /* 0x000ea20008000a00 */
[----:B------:R-:W3:Y:S01]  /*0730*/  LDCU UR12, c[0x0][0x3a8] ;  /* 0x00007500ff0c77ac */ /* 0x000ee20008000800 */
[----:B0-----:R-:W-:Y:S01]  /*0740*/  UIADD3 UR4, UP0, UPT, UR10, 0xc, URZ ;  /* 0x0000000c0a047890 */ /* 0x001fe2000ff1e0ff */
[----:B------:R-:W-:-:S03]  /*0750*/  IADD3 R14, P0, PT, R0, UR8, RZ ;  /* 0x00000008000e7c10 */ /* 0x000fc6000ff1e0ff */
[----:B------:R-:W-:Y:S01]  /*0760*/  UIADD3.X UR5, UPT, UPT, URZ, UR11, URZ, UP0, !UPT ;  /* 0x0000000bff057290 */ /* 0x000fe200087fe4ff */
[----:B------:R-:W-:Y:S02]  /*0770*/  LEA.HI.X.SX32 R15, R0, UR9, 0x1, P0 ;  /* 0x00000009000f7c11 */ /* 0x000fe400080f0eff */
[----:B------:R-:W-:-:S03]  /*0780*/  MOV R12, UR4 ;  /* 0x00000004000c7c02 */ /* 0x000fc60008000f00 */
[----:B--23--:R-:W-:-:S07]  /*0790*/  IMAD.U32 R13, RZ, RZ, UR5 ;  /* 0x00000005ff0d7e24 */ /* 0x00cfce000f8e00ff */
.L_x_34:
[----:B--2---:R-:W2:Y:S04]  /*07a0*/  LDG.E R19, desc[UR6][R12.64+-0x8] ;  /* 0xfffff8060c137981 */ /* 0x004ea8000c1e1900 */
[----:B------:R-:W3:Y:S04]  /*07b0*/  LDG.E R27, desc[UR6][R12.64+-0xc] ;  /* 0xfffff4060c1b7981 */ /* 0x000ee8000c1e1900 */
[----:B------:R-:W4:Y:S04]  /*07c0*/  LDG.E R11, desc[UR6][R12.64+-0x4] ;  /* 0xfffffc060c0b7981 */ /* 0x000f28000c1e1900 */
[----:B------:R-:W5:Y:S01]  /*07d0*/  LDG.E R9, desc[UR6][R12.64] ;  /* 0x000000060c097981 */ /* 0x000f62000c1e1900 */
[----:B------:R-:W-:Y:S01]  /*07e0*/  IADD3 R23, PT, PT, R23, 0x1, RZ ;  /* 0x0000000117177810 */ /* 0x000fe20007ffe0ff */
[----:B------:R-:W-:Y:S03]  /*07f0*/  BSSY.RECONVERGENT B2, `(.L_x_14) ;  /* 0x00000af000027945 */ /* 0x000fe60003800200 */
[----:B------:R-:W-:Y:S01]  /*0800*/  ISETP.NE.AND P2, PT, R23, RZ, PT ;  /* 0x000000ff1700720c */ /* 0x000fe20003f45270 */
[----:B--2---:R-:W-:Y:S01]  /*0810*/  FADD R0, RZ, -R19 ;  /* 0x80000013ff007221 */ /* 0x004fe20000000000 */
[----:B---3--:R-:W-:-:S03]  /*0820*/  FADD R3, RZ, -R27 ;  /* 0x8000001bff037221 */ /* 0x008fc60000000000 */
[C---:B------:R-:W-:Y:S01]  /*0830*/  FMUL R2, R0.reuse, R0 ;  /* 0x0000000000027220 */ /* 0x040fe20000400000 */
[----:B------:R-:W-:Y:S01]  /*0840*/  FMUL R7, R0, R25 ;  /* 0x0000001900077220 */ /* 0x000fe20000400000 */
[----:B----4-:R-:W-:Y:S02]  /*0850*/  FADD R5, -R11, UR12 ;  /* 0x0000000c0b057e21 */ /* 0x010fe40008000100 */
[C---:B------:R-:W-:Y:S01]  /*0860*/  FFMA R2, R3.reuse, R3, R2 ;  /* 0x0000000303027223 */ /* 0x040fe20000000002 */
[----:B------:R-:W-:-:S03]  /*0870*/  FFMA R7, R3, R26, R7 ;  /* 0x0000001a03077223 */ /* 0x000fc60000000007 */
[C---:B------:R-:W-:Y:S01]  /*0880*/  FFMA R2, R5.reuse, R5, R2 ;  /* 0x0000000505027223 */ /* 0x040fe20000000002 */
[----:B------:R-:W-:-:S03]  /*0890*/  FFMA R0, R5, R24, R7 ;  /* 0x0000001805007223 */ /* 0x000fc60000000007 */
[----:B-----5:R-:W-:-:S04]  /*08a0*/  FFMA R3, R9, R9, -R2 ;  /* 0x0000000909037223 */ /* 0x020fc80000000802 */
[----:B------:R-:W-:-:S05]  /*08b0*/  FFMA R2, R0, R0, R3 ;  /* 0x0000000000027223 */ /* 0x000fca0000000003 */
[----:B------:R-:W-:-:S13]  /*08c0*/  FSETP.GT.AND P0, PT, R2, RZ, PT ;  /* 0x000000ff0200720b */ /* 0x000fda0003f04000 */
[----:B------:R-:W-:Y:S05]  /*08d0*/  @!P0 BRA `(.L_x_15) ;  /* 0x0000000800808947 */ /* 0x000fea0003800000 */
[----:B------:R-:W-:Y:S01]  /*08e0*/  IADD3 R4, PT, PT, R2, -0xd000000, RZ ;  /* 0xf300000002047810 */ /* 0x000fe20007ffe0ff */
[----:B------:R0:W2:Y:S01]  /*08f0*/  MUFU.RSQ R3, R2 ;  /* 0x0000000200037308 */ /* 0x0000a20000001400 */
[----:B------:R-:W-:Y:S02]  /*0900*/  BSSY.RECONVERGENT B0, `(.L_x_16) ;  /* 0x000000b000007945 */ /* 0x000fe40003800200 */
[----:B------:R-:W-:-:S13]  /*0910*/  ISETP.GT.U32.AND P0, PT, R4, 0x727fffff, PT ;  /* 0x727fffff0400780c */ /* 0x000fda0003f04070 */
[----:B0-----:R-:W-:Y:S05]  /*0920*/  @!P0 BRA `(.L_x_17) ;  /* 0x0000000000108947 */ /* 0x001fea0003800000 */
[----:B--2---:R-:W-:Y:S01]  /*0930*/  IMAD.MOV.U32 R3, RZ, RZ, R2 ;  /* 0x000000ffff037224 */ /* 0x004fe200078e0002 */
[----:B------:R-:W-:-:S07]  /*0940*/  MOV R4, 0x960 ;  /* 0x0000096000047802 */ /* 0x000fce0000000f00 */
[----:B-1----:R-:W-:Y:S05]  /*0950*/  CALL.REL.NOINC `($__internal_1_$__cuda_sm20_sqrt_rn_f32_slowpath) ;  /* 0x0000000c00487944 */ /* 0x002fea0003c00000 */
[----:B------:R-:W-:Y:S05]  /*0960*/  BRA `(.L_x_18) ;  /* 0x0000000000107947 */ /* 0x000fea0003800000 */
.L_x_17:
[----:B--2---:R-:W-:Y:S01]  /*0970*/  FMUL.FTZ R7, R2, R3 ;  /* 0x0000000302077220 */ /* 0x004fe20000410000 */
[----:B------:R-:W-:-:S03]  /*0980*/  FMUL.FTZ R3, R3, 0.5 ;  /* 0x3f00000003037820 */ /* 0x000fc60000410000 */
[----:B------:R-:W-:-:S04]  /*0990*/  FFMA R2, -R7, R7, R2 ;  /* 0x0000000707027223 */ /* 0x000fc80000000102 */
[----:B------:R-:W-:-:S07]  /*09a0*/  FFMA R7, R2, R3, R7 ;  /* 0x0000000302077223 */ /* 0x000fce0000000007 */
.L_x_18:
[----:B------:R-:W-:Y:S05]  /*09b0*/  BSYNC.RECONVERGENT B0 ;  /* 0x0000000000007941 */ /* 0x000fea0003800200 */
.L_x_16:
[C---:B------:R-:W-:Y:S01]  /*09c0*/  FSETP.GT.AND P0, PT, -R0.reuse, R7, PT ;  /* 0x000000070000720b */ /* 0x040fe20003f04100 */
[----:B------:R-:W-:-:S12]  /*09d0*/  FADD R3, -R0, -R7 ;  /* 0x8000000700037221 */ /* 0x000fd80000000100 */
[----:B------:R-:W-:Y:S05]  /*09e0*/  @!P0 BRA `(.L_x_15) ;  /* 0x00000008003c8947 */ /* 0x000fea0003800000 */
[----:B------:R0:W5:Y:S04]  /*09f0*/  LDG.E R22, desc[UR6][R12.64+0x4] ;  /* 0x000004060c167981 */ /* 0x000168000c1e1900 */
[----:B------:R0:W5:Y:S04]  /*0a00*/  LDG.E R21, desc[UR6][R12.64+0x8] ;  /* 0x000008060c157981 */ /* 0x000168000c1e1900 */
[----:B------:R0:W5:Y:S01]  /*0a10*/  LDG.E R20, desc[UR6][R12.64+0xc] ;  /* 0x00000c060c147981 */ /* 0x000162000c1e1900 */
[----:B------:R-:W2:Y:S01]  /*0a20*/  MUFU.RCP R0, R9 ;  /* 0x0000000900007308 */ /* 0x000ea20000001000 */
[C---:B------:R-:W-:Y:S01]  /*0a30*/  FFMA R8, R3.reuse, R26, RZ ;  /* 0x0000001a03087223 */ /* 0x040fe200000000ff */
[----:B------:R-:W-:Y:S01]  /*0a40*/  BSSY.RECONVERGENT B3, `(.L_x_19) ;  /* 0x0000010000037945 */ /* 0x000fe20003800200 */
[----:B------:R-:W-:-:S02]  /*0a50*/  FFMA R2, R3, R25, RZ ;  /* 0x0000001903027223 */ /* 0x000fc400000000ff */
[----:B------:R-:W-:-:S04]  /*0a60*/  FADD R4, -R27, R8 ;  /* 0x000000081b047221 */ /* 0x000fc80000000100 */
[----:B------:R-:W3:Y:S01]  /*0a70*/  FCHK P0, R4, R9 ;  /* 0x0000000904007302 */ /* 0x000ee20000000000 */
[----:B--2---:R-:W-:-:S04]  /*0a80*/  FFMA R5, -R9, R0, 1 ;  /* 0x3f80000009057423 */ /* 0x004fc80000000100 */
[----:B------:R-:W-:-:S04]  /*0a90*/  FFMA R5, R0, R5, R0 ;  /* 0x0000000500057223 */ /* 0x000fc80000000000 */
[----:B------:R-:W-:-:S04]  /*0aa0*/  FFMA R18, R4, R5, RZ ;  /* 0x0000000504127223 */ /* 0x000fc800000000ff */
[----:B------:R-:W-:-:S04]  /*0ab0*/  FFMA R0, -R9, R18, R4 ;  /* 0x0000001209007223 */ /* 0x000fc80000000104 */
[----:B------:R-:W-:Y:S01]  /*0ac0*/  FFMA R18, R5, R0, R18 ;  /* 0x0000000005127223 */ /* 0x000fe20000000012 */
[----:B------:R-:W-:Y:S01]  /*0ad0*/  FFMA R0, R3, R24, UR12 ;  /* 0x0000000c03007e23 */ /* 0x000fe20008000018 */
[----:B0--3--:R-:W-:Y:S06]  /*0ae0*/  @!P0 BRA `(.L_x_20) ;  /* 0x0000000000148947 */ /* 0x009fec0003800000 */
[----:B------:R-:W-:Y:S02]  /*0af0*/  MOV R3, R4 ;  /* 0x0000000400037202 */ /* 0x000fe40000000f00 */
[----:B------:R-:W-:Y:S02]  /*0b00*/  MOV R27, R9 ;  /* 0x00000009001b7202 */ /* 0x000fe40000000f00 */
[----:B------:R-:W-:-:S07]  /*0b10*/  MOV R28, 0xb30 ;  /* 0x00000b30001c7802 */ /* 0x000fce0000000f00 */
[----:B-1---5:R-:W-:Y:S05]  /*0b20*/  CALL.REL.NOINC `($__internal_2_$__cuda_sm3x_div_rn_noftz_f32_slowpath) ;  /* 0x0000000c00287944 */ /* 0x022fea0003c00000 */
[----:B------:R-:W-:-:S07]  /*0b30*/  IMAD.MOV.U32 R18, RZ, RZ, R3 ;  /* 0x000000ffff127224 */ /* 0x000fce00078e0003 */
.L_x_20:
[----:B------:R-:W-:Y:S05]  /*0b40*/  BSYNC.RECONVERGENT B3 ;  /* 0x0000000000037941 */ /* 0x000fea0003800200 */
.L_x_19:
[----:B------:R-:W0:Y:S01]  /*0b50*/  MUFU.RCP R4, R9 ;  /* 0x0000000900047308 */ /* 0x000e220000001000 */
[----:B------:R-:W-:Y:S01]  /*0b60*/  FADD R6, -R19, R2 ;  /* 0x0000000213067221 */ /* 0x000fe20000000100 */
[----:B------:R-:W-:Y:S06]  /*0b70*/  BSSY.RECONVERGENT B3, `(.L_x_21) ;  /* 0x000000d000037945 */ /* 0x000fec0003800200 */
[----:B------:R-:W2:Y:S01]  /*0b80*/  FCHK P0, R6, R9 ;  /* 0x0000000906007302 */ /* 0x000ea20000000000 */
[----:B0-----:R-:W-:-:S04]  /*0b90*/  FFMA R3, -R9, R4, 1 ;  /* 0x3f80000009037423 */ /* 0x001fc80000000104 */
[----:B------:R-:W-:-:S04]  /*0ba0*/  FFMA R19, R4, R3, R4 ;  /* 0x0000000304137223 */ /* 0x000fc80000000004 */
[----:B------:R-:W-:-:S04]  /*0bb0*/  FFMA R4, R19, R6, RZ ;  /* 0x0000000613047223 */ /* 0x000fc800000000ff */
[----:B------:R-:W-:-:S04]  /*0bc0*/  FFMA R3, -R9, R4, R6 ;  /* 0x0000000409037223 */ /* 0x000fc80000000106 */
[----:B------:R-:W-:Y:S01]  /*0bd0*/  FFMA R19, R19, R3, R4 ;  /* 0x0000000313137223 */ /* 0x000fe20000000004 */
[----:B--2---:R-:W-:Y:S06]  /*0be0*/  @!P0 BRA `(.L_x_22) ;  /* 0x0000000000148947 */ /* 0x004fec0003800000 */
[----:B------:R-:W-:Y:S02]  /*0bf0*/  MOV R3, R6 ;  /* 0x0000000600037202 */ /* 0x000fe40000000f00 */
[----:B------:R-:W-:Y:S02]  /*0c00*/  MOV R27, R9 ;  /* 0x00000009001b7202 */ /* 0x000fe40000000f00 */
[----:B------:R-:W-:-:S07]  /*0c10*/  MOV R28, 0xc30 ;  /* 0x00000c30001c7802 */ /* 0x000fce0000000f00 */
[----:B-1---5:R-:W-:Y:S05]  /*0c20*/  CALL.REL.NOINC `($__internal_2_$__cuda_sm3x_div_rn_noftz_f32_slowpath) ;  /* 0x0000000800e87944 */ /* 0x022fea0003c00000 */
[----:B------:R-:W-:-:S07]  /*0c30*/  IMAD.MOV.U32 R19, RZ, RZ, R3 ;  /* 0x000000ffff137224 */ /* 0x000fce00078e0003 */
.L_x_22:
[----:B------:R-:W-:Y:S05]  /*0c40*/  BSYNC.RECONVERGENT B3 ;  /* 0x0000000000037941 */ /* 0x000fea0003800200 */
.L_x_21:
        /* <DEDUP_REMOVED lines=15> */
.L_x_24:
[----:B------:R-:W-:Y:S05]  /*0d40*/  BSYNC.RECONVERGENT B3 ;  /* 0x0000000000037941 */ /* 0x000fea0003800200 */
.L_x_23:
[----:B------:R-:W0:Y:S02]  /*0d50*/  LDC.64 R4, c[0x0][0x398] ;  /* 0x0000e600ff047b82 */ /* 0x000e240000000a00 */
[----:B0-----:R-:W2:Y:S04]  /*0d60*/  LDG.E R3, desc[UR6][R4.64+0x4] ;  /* 0x0000040604037981 */ /* 0x001ea8000c1e1900 */
[----:B------:R-:W3:Y:S04]  /*0d70*/  LDG.E R27, desc[UR6][R4.64] ;  /* 0x00000006041b7981 */ /* 0x000ee8000c1e1900 */
[----:B------:R-:W4:Y:S01]  /*0d80*/  LDG.E R7, desc[UR6][R4.64+0x8] ;  /* 0x0000080604077981 */ /* 0x000f22000c1e1900 */
[----:B------:R-:W-:Y:S01]  /*0d90*/  BSSY.RECONVERGENT B0, `(.L_x_25) ;  /* 0x0000014000007945 */ /* 0x000fe20003800200 */
[----:B--2---:R-:W-:Y:S01]  /*0da0*/  FADD R2, -R2, R3 ;  /* 0x0000000302027221 */ /* 0x004fe20000000100 */
[----:B---3--:R-:W-:-:S03]  /*0db0*/  FADD R27, -R8, R27 ;  /* 0x0000001b081b7221 */ /* 0x008fc60000000100 */
[----:B------:R-:W-:Y:S01]  /*0dc0*/  FMUL R6, R2, R2 ;  /* 0x0000000202067220 */ /* 0x000fe20000400000 */
[----:B----4-:R-:W-:-:S03]  /*0dd0*/  FADD R0, -R0, R7 ;  /* 0x0000000700007221 */ /* 0x010fc60000000100 */
[----:B------:R-:W-:-:S04]  /*0de0*/  FFMA R3, R27, R27, R6 ;  /* 0x0000001b1b037223 */ /* 0x000fc80000000006 */
[----:B------:R-:W-:-:S04]  /*0df0*/  FFMA R6, R0, R0, R3 ;  /* 0x0000000000067223 */ /* 0x000fc80000000003 */
[----:B------:R0:W2:Y:S01]  /*0e00*/  MUFU.RSQ R7, R6 ;  /* 0x0000000600077308 */ /* 0x0000a20000001400 */
[----:B------:R-:W-:-:S04]  /*0e10*/  IADD3 R3, PT, PT, R6, -0xd000000, RZ ;  /* 0xf300000006037810 */ /* 0x000fc80007ffe0ff */
[----:B------:R-:W-:-:S13]  /*0e20*/  ISETP.GT.U32.AND P0, PT, R3, 0x727fffff, PT ;  /* 0x727fffff0300780c */ /* 0x000fda0003f04070 */
[----:B0-2---:R-:W-:Y:S05]  /*0e30*/  @!P0 BRA `(.L_x_26) ;  /* 0x0000000000148947 */ /* 0x005fea0003800000 */
[----:B------:R-:W-:Y:S02]  /*0e40*/  MOV R3, R6 ;  /* 0x0000000600037202 */ /* 0x000fe40000000f00 */
[----:B------:R-:W-:-:S07]  /*0e50*/  MOV R4, 0xe70 ;  /* 0x00000e7000047802 */ /* 0x000fce0000000f00 */
[----:B-1---5:R-:W-:Y:S05]  /*0e60*/  CALL.REL.NOINC `($__internal_1_$__cuda_sm20_sqrt_rn_f32_slowpath) ;  /* 0x0000000800047944 */ /* 0x022fea0003c00000 */
[----:B------:R-:W-:Y:S01]  /*0e70*/  IMAD.MOV.U32 R11, RZ, RZ, R7 ;  /* 0x000000ffff0b7224 */ /* 0x000fe200078e0007 */
[----:B------:R-:W-:Y:S06]  /*0e80*/  BRA `(.L_x_27) ;  /* 0x0000000000107947 */ /* 0x000fec0003800000 */
.L_x_26:
[----:B------:R-:W-:Y:S01]  /*0e90*/  FMUL.FTZ R11, R6, R7 ;  /* 0x00000007060b7220 */ /* 0x000fe20000410000 */
[----:B------:R-:W-:-:S03]  /*0ea0*/  FMUL.FTZ R3, R7, 0.5 ;  /* 0x3f00000007037820 */ /* 0x000fc60000410000 */
[----:B------:R-:W-:-:S04]  /*0eb0*/  FFMA R4, -R11, R11, R6 ;  /* 0x0000000b0b047223 */ /* 0x000fc80000000106 */
[----:B------:R-:W-:-:S07]  /*0ec0*/  FFMA R11, R4, R3, R11 ;  /* 0x00000003040b7223 */ /* 0x000fce000000000b */
.L_x_27:
[----:B------:R-:W-:Y:S05]  /*0ed0*/  BSYNC.RECONVERGENT B0 ;  /* 0x0000000000007941 */ /* 0x000fea0003800200 */
.L_x_25:
[----:B------:R-:W0:Y:S01]  /*0ee0*/  MUFU.RCP R4, R11 ;  /* 0x0000000b00047308 */ /* 0x000e220000001000 */
[----:B------:R-:W-:Y:S07]  /*0ef0*/  BSSY.RECONVERGENT B3, `(.L_x_28) ;  /* 0x000000d000037945 */ /* 0x000fee0003800200 */
[----:B------:R-:W2:Y:S01]  /*0f00*/  FCHK P0, R27, R11 ;  /* 0x0000000b1b007302 */ /* 0x000ea20000000000 */
[----:B0-----:R-:W-:-:S04]  /*0f10*/  FFMA R3, R4, -R11, 1 ;  /* 0x3f80000004037423 */ /* 0x001fc8000000080b */
[----:B------:R-:W-:-:S04]  /*0f20*/  FFMA R4, R4, R3, R4 ;  /* 0x0000000304047223 */ /* 0x000fc80000000004 */
[----:B------:R-:W-:-:S04]  /*0f30*/  FFMA R6, R27, R4, RZ ;  /* 0x000000041b067223 */ /* 0x000fc800000000ff */
[----:B------:R-:W-:-:S04]  /*0f40*/  FFMA R9, R6, -R11, R27 ;  /* 0x8000000b06097223 */ /* 0x000fc8000000001b */
[----:B------:R-:W-:Y:S01]  /*0f50*/  FFMA R9, R4, R9, R6 ;  /* 0x0000000904097223 */ /* 0x000fe20000000006 */
[----:B--2---:R-:W-:Y:S06]  /*0f60*/  @!P0 BRA `(.L_x_29) ;  /* 0x0000000000148947 */ /* 0x004fec0003800000 */
[----:B------:R-:W-:Y:S02]  /*0f70*/  MOV R3, R27 ;  /* 0x0000001b00037202 */ /* 0x000fe40000000f00 */
[----:B------:R-:W-:Y:S02]  /*0f80*/  MOV R27, R11 ;  /* 0x0000000b001b7202 */ /* 0x000fe40000000f00 */
[----:B------:R-:W-:-:S07]  /*0f90*/  MOV R28, 0xfb0 ;  /* 0x00000fb0001c7802 */ /* 0x000fce0000000f00 */
[----:B-1---5:R-:W-:Y:S05]  /*0fa0*/  CALL.REL.NOINC `($__internal_2_$__cuda_sm3x_div_rn_noftz_f32_slowpath) ;  /* 0x0000000800087944 */ /* 0x022fea0003c00000 */
[----:B------:R-:W-:-:S07]  /*0fb0*/  IMAD.MOV.U32 R9, RZ, RZ, R3 ;  /* 0x000000ffff097224 */ /* 0x000fce00078e0003 */
.L_x_29:
[----:B------:R-:W-:Y:S05]  /*0fc0*/  BSYNC.RECONVERGENT B3 ;  /* 0x0000000000037941 */ /* 0x000fea0003800200 */
.L_x_28:
        /* <DEDUP_REMOVED lines=14> */
.L_x_31:
[----:B------:R-:W-:Y:S05]  /*10b0*/  BSYNC.RECONVERGENT B3 ;  /* 0x0000000000037941 */ /* 0x000fea0003800200 */
.L_x_30:
        /* <DEDUP_REMOVED lines=13> */
.L_x_33:
[----:B------:R-:W-:Y:S05]  /*1190*/  BSYNC.RECONVERGENT B3 ;  /* 0x0000000000037941 */ /* 0x000fea0003800200 */
.L_x_32:
[----:B------:R-:W-:Y:S01]  /*11a0*/  FMUL R8, R8, R19 ;  /* 0x0000001308087220 */ /* 0x000fe20000400000 */
[----:B-----5:R-:W-:Y:S02]  /*11b0*/  I2FP.F32.S32 R22, R22 ;  /* 0x0000001600167245 */ /* 0x020fe40000201400 */
[----:B------:R-:W-:Y:S01]  /*11c0*/  I2FP.F32.S32 R0, R21 ;  /* 0x0000001500007245 */ /* 0x000fe20000201400 */
[----:B------:R-:W-:Y:S01]  /*11d0*/  FFMA R8, R9, R18, R8 ;  /* 0x0000001209087223 */ /* 0x000fe20000000008 */
[----:B------:R-:W-:-:S03]  /*11e0*/  I2FP.F32.S32 R20, R20 ;  /* 0x0000001400147245 */ /* 0x000fc60000201400 */
[----:B------:R-:W-:-:S05]  /*11f0*/  FFMA R3, R3, R10, R8 ;  /* 0x0000000a03037223 */ /* 0x000fca0000000008 */
[----:B------:R-:W-:-:S05]  /*1200*/  FMNMX R3, RZ, R3, !PT ;  /* 0x00000003ff037209 */ /* 0x000fca0007800000 */
[----:B-1----:R-:W-:-:S04]  /*1210*/  FFMA R3, R3, R17, R16 ;  /* 0x0000001103037223 */ /* 0x002fc80000000010 */
[C---:B------:R-:W-:Y:S01]  /*1220*/  FMUL R22, R3.reuse, R22 ;  /* 0x0000001603167220 */ /* 0x040fe20000400000 */
[C---:B------:R-:W-:Y:S01]  /*1230*/  FMUL R0, R3.reuse, R0 ;  /* 0x0000000003007220 */ /* 0x040fe20000400000 */
[----:B------:R-:W-:-:S04]  /*1240*/  FMUL R20, R3, R20 ;  /* 0x0000001403147220 */ /* 0x000fc80000400000 */
[----:B------:R-:W0:Y:S08]  /*1250*/  F2I.TRUNC.NTZ R22, R22 ;  /* 0x0000001600167305 */ /* 0x000e30000020f100 */
[----:B------:R-:W1:Y:S01]  /*1260*/  F2I.TRUNC.NTZ R0, R0 ;  /* 0x0000000000007305 */ /* 0x000e62000020f100 */
[----:B0-----:R-:W-:-:S07]  /*1270*/  VIMNMX R3, PT, PT, R22, 0xff, PT ;  /* 0x000000ff16037848 */ /* 0x001fce0003fe0100 */
[----:B------:R-:W0:Y:S01]  /*1280*/  F2I.TRUNC.NTZ R20, R20 ;  /* 0x0000001400147305 */ /* 0x000e22000020f100 */
[----:B------:R2:W-:Y:S01]  /*1290*/  STG.E.U8 desc[UR6][R14.64], R3 ;  /* 0x000000030e007986 */ /* 0x0005e2000c101106 */
[----:B-1----:R-:W-:-:S05]  /*12a0*/  VIMNMX R5, PT, PT, R0, 0xff, PT ;  /* 0x000000ff00057848 */ /* 0x002fca0003fe0100 */
[----:B------:R2:W-:Y:S01]  /*12b0*/  STG.E.U8 desc[UR6][R14.64+0x1], R5 ;  /* 0x000001050e007986 */ /* 0x0005e2000c101106 */
[----:B0-----:R-:W-:-:S05]  /*12c0*/  VIMNMX R7, PT, PT, R20, 0xff, PT ;  /* 0x000000ff14077848 */ /* 0x001fca0003fe0100 */
[----:B------:R2:W-:Y:S02]  /*12d0*/  STG.E.U8 desc[UR6][R14.64+0x2], R7 ;  /* 0x000002070e007986 */ /* 0x0005e4000c101106 */
.L_x_15:
[----:B------:R-:W-:Y:S05]  /*12e0*/  BSYNC.RECONVERGENT B2 ;  /* 0x0000000000027941 */ /* 0x000fea0003800200 */
.L_x_14:
[----:B------:R-:W-:-:S05]  /*12f0*/  IADD3 R12, P0, PT, R12, 0x1c, RZ ;  /* 0x0000001c0c0c7810 */ /* 0x000fca0007f1e0ff */
[----:B------:R-:W-:Y:S01]  /*1300*/  IMAD.X R13, RZ, RZ, R13, P0 ;  /* 0x000000ffff0d7224 */ /* 0x000fe200000e060d */
[----:B------:R-:W-:Y:S07]  /*1310*/  @P2 BRA `(.L_x_34) ;  /* 0xfffffff400202947 */ /* 0x000fee000383ffff */
[----:B------:R-:W-:Y:S05]  /*1320*/  EXIT ;  /* 0x000000000000794d */ /* 0x000fea0003800000 */
        .weak           $__internal_0_$__cuda_sm20_rcp_rn_f32_slowpath
        .type           $__internal_0_$__cuda_sm20_rcp_rn_f32_slowpath,@function
        .size           $__internal_0_$__cuda_sm20_rcp_rn_f32_slowpath,($__internal_1_$__cuda_sm20_sqrt_rn_f32_slowpath - $__internal_0_$__cuda_sm20_rcp_rn_f32_slowpath)
$__internal_0_$__cuda_sm20_rcp_rn_f32_slowpath:
[----:B------:R-:W-:Y:S01]  /*1330*/  SHF.L.U32 R3, R2, 0x1, RZ ;  /* 0x0000000102037819 */ /* 0x000fe200000006ff */
[----:B------:R-:W-:Y:S03]  /*1340*/  BSSY.RECONVERGENT B1, `(.L_x_35) ;  /* 0x0000030000017945 */ /* 0x000fe60003800200 */
[----:B------:R-:W-:-:S04]  /*1350*/  SHF.R.U32.HI R9, RZ, 0x18, R3 ;  /* 0x00000018ff097819 */ /* 0x000fc80000011603 */
[----:B------:R-:W-:-:S13]  /*1360*/  ISETP.NE.U32.AND P0, PT, R9, RZ, PT ;  /* 0x000000ff0900720c */ /* 0x000fda0003f05070 */
[----:B------:R-:W-:Y:S05]  /*1370*/  @P0 BRA `(.L_x_36) ;  /* 0x0000000000280947 */ /* 0x000fea0003800000 */
[----:B------:R-:W-:-:S04]  /*1380*/  SHF.L.U32 R3, R2, 0x1, RZ ;  /* 0x0000000102037819 */ /* 0x000fc800000006ff */
[----:B------:R-:W-:-:S13]  /*1390*/  ISETP.NE.AND P0, PT, R3, RZ, PT ;  /* 0x000000ff0300720c */ /* 0x000fda0003f05270 */
[----:B------:R-:W-:Y:S01]  /*13a0*/  @P0 FFMA R6, R2, 1.84467440737095516160e+19, RZ ;  /* 0x5f80000002060823 */ /* 0x000fe200000000ff */
[----:B------:R-:W-:Y:S08]  /*13b0*/  @!P0 MUFU.RCP R5, R2 ;  /* 0x0000000200058308 */ /* 0x000ff00000001000 */
[----:B------:R-:W0:Y:S02]  /*13c0*/  @P0 MUFU.RCP R3, R6 ;  /* 0x0000000600030308 */ /* 0x000e240000001000 */
[----:B0-----:R-:W-:-:S04]  /*13d0*/  @P0 FFMA R7, R6, R3, -1 ;  /* 0xbf80000006070423 */ /* 0x001fc80000000003 */
[----:B------:R-:W-:-:S04]  /*13e0*/  @P0 FADD.FTZ R8, -R7, -RZ ;  /* 0x800000ff07080221 */ /* 0x000fc80000010100 */
[----:B------:R-:W-:-:S04]  /*13f0*/  @P0 FFMA R3, R3, R8, R3 ;  /* 0x0000000803030223 */ /* 0x000fc80000000003 */
[----:B------:R-:W-:Y:S01]  /*1400*/  @P0 FFMA R5, R3, 1.84467440737095516160e+19, RZ ;  /* 0x5f80000003050823 */ /* 0x000fe200000000ff */
[----:B------:R-:W-:Y:S06]  /*1410*/  BRA `(.L_x_37) ;  /* 0x0000000000887947 */ /* 0x000fec0003800000 */
.L_x_36:
[----:B------:R-:W-:-:S05]  /*1420*/  VIADD R11, R9, 0xffffff03 ;  /* 0xffffff03090b7836 */ /* 0x000fca0000000000 */
[----:B------:R-:W-:-:S13]  /*1430*/  ISETP.GT.U32.AND P0, PT, R11, 0x1, PT ;  /* 0x000000010b00780c */ /* 0x000fda0003f04070 */
[----:B------:R-:W-:Y:S05]  /*1440*/  @P0 BRA `(.L_x_38) ;  /* 0x0000000000780947 */ /* 0x000fea0003800000 */
[----:B------:R-:W-:Y:S01]  /*1450*/  LOP3.LUT R3, R2, 0x7fffff, RZ, 0xc0, !PT ;  /* 0x007fffff02037812 */ /* 0x000fe200078ec0ff */
[----:B------:R-:W-:-:S03]  /*1460*/  HFMA2 R8, -RZ, RZ, 0, 1.78813934326171875e-07 ;  /* 0x00000003ff087431 */ /* 0x000fc600000001ff */
[----:B------:R-:W-:-:S04]  /*1470*/  LOP3.LUT R3, R3, 0x3f800000, RZ, 0xfc, !PT ;  /* 0x3f80000003037812 */ /* 0x000fc800078efcff */
[----:B------:R-:W0:Y:S01]  /*1480*/  MUFU.RCP R6, R3 ;  /* 0x0000000300067308 */ /* 0x000e220000001000 */
[----:B------:R-:W-:Y:S01]  /*1490*/  SHF.L.U32 R8, R8, R11, RZ ;  /* 0x0000000b08087219 */ /* 0x000fe200000006ff */
[----:B0-----:R-:W-:-:S04]  /*14a0*/  FFMA R5, R3, R6, -1 ;  /* 0xbf80000003057423 */ /* 0x001fc80000000006 */
[----:B------:R-:W-:-:S04]  /*14b0*/  FADD.FTZ R5, -R5, -RZ ;  /* 0x800000ff05057221 */ /* 0x000fc80000010100 */
[CCC-:B------:R-:W-:Y:S01]  /*14c0*/  FFMA.RM R7, R6.reuse, R5.reuse, R6.reuse ;  /* 0x0000000506077223 */ /* 0x1c0fe20000004006 */
[----:B------:R-:W-:-:S04]  /*14d0*/  FFMA.RP R6, R6, R5, R6 ;  /* 0x0000000506067223 */ /* 0x000fc80000008006 */
[C---:B------:R-:W-:Y:S02]  /*14e0*/  LOP3.LUT R5, R7.reuse, 0x7fffff, RZ, 0xc0, !PT ;  /* 0x007fffff07057812 */ /* 0x040fe400078ec0ff */
[----:B------:R-:W-:Y:S02]  /*14f0*/  FSETP.NEU.FTZ.AND P0, PT, R7, R6, PT ;  /* 0x000000060700720b */ /* 0x000fe40003f1d000 */
[----:B------:R-:W-:Y:S02]  /*1500*/  LOP3.LUT R5, R5, 0x800000, RZ, 0xfc, !PT ;  /* 0x0080000005057812 */ /* 0x000fe400078efcff */
[----:B------:R-:W-:Y:S02]  /*1510*/  SEL R6, RZ, 0xffffffff, !P0 ;  /* 0xffffffffff067807 */ /* 0x000fe40004000000 */
[----:B------:R-:W-:Y:S02]  /*1520*/  LOP3.LUT R8, R8, R5, RZ, 0xc0, !PT ;  /* 0x0000000508087212 */ /* 0x000fe400078ec0ff */
[----:B------:R-:W-:-:S02]  /*1530*/  IADD3 R6, PT, PT, -R6, RZ, RZ ;  /* 0x000000ff06067210 */ /* 0x000fc40007ffe1ff */
[-C--:B------:R-:W-:Y:S02]  /*1540*/  SHF.R.U32.HI R8, RZ, R11.reuse, R8 ;  /* 0x0000000bff087219 */ /* 0x080fe40000011608 */
[----:B------:R-:W-:Y:S02]  /*1550*/  LOP3.LUT P1, RZ, R6, R11, R5, 0xf8, !PT ;  /* 0x0000000b06ff7212 */ /* 0x000fe4000782f805 */
[C---:B------:R-:W-:Y:S02]  /*1560*/  LOP3.LUT P0, RZ, R8.reuse, 0x1, RZ, 0xc0, !PT ;  /* 0x0000000108ff7812 */ /* 0x040fe4000780c0ff */
[----:B------:R-:W-:Y:S02]  /*1570*/  LOP3.LUT P2, RZ, R8, 0x2, RZ, 0xc0, !PT ;  /* 0x0000000208ff7812 */ /* 0x000fe4000784c0ff */
[----:B------:R-:W-:Y:S02]  /*1580*/  IADD3 R6, PT, PT, R9, -0xfc, RZ ;  /* 0xffffff0409067810 */ /* 0x000fe40007ffe0ff */
[----:B------:R-:W-:-:S02]  /*1590*/  PLOP3.LUT P0, PT, P0, P1, P2, 0xe0, 0x0 ;  /* 0x000000000000781c */ /* 0x000fc40000703c20 */
[----:B------:R-:W-:Y:S02]  /*15a0*/  LOP3.LUT P1, RZ, R2, 0x7fffff, RZ, 0xc0, !PT ;  /* 0x007fffff02ff7812 */ /* 0x000fe4000782c0ff */
[----:B------:R-:W-:Y:S02]  /*15b0*/  SEL R3, RZ, 0x1, !P0 ;  /* 0x00000001ff037807 */ /* 0x000fe40004000000 */
[----:B------:R-:W-:-:S03]  /*15c0*/  SHF.R.U32.HI R5, RZ, R6, R5 ;  /* 0x00000006ff057219 */ /* 0x000fc60000011605 */
[----:B------:R-:W-:-:S05]  /*15d0*/  IMAD.MOV R3, RZ, RZ, -R3 ;  /* 0x000000ffff037224 */ /* 0x000fca00078e0a03 */
[----:B------:R-:W-:-:S13]  /*15e0*/  ISETP.GE.AND P0, PT, R3, RZ, PT ;  /* 0x000000ff0300720c */ /* 0x000fda0003f06270 */
[----:B------:R-:W-:-:S05]  /*15f0*/  @!P0 IADD3 R5, PT, PT, R5, 0x1, RZ ;  /* 0x0000000105058810 */ /* 0x000fca0007ffe0ff */
[----:B------:R-:W-:-:S05]  /*1600*/  @!P1 IMAD.SHL.U32 R5, R5, 0x2, RZ ;  /* 0x0000000205059824 */ /* 0x000fca00078e00ff */
[----:B------:R-:W-:Y:S01]  /*1610*/  LOP3.LUT R5, R5, 0x80000000, R2, 0xf8, !PT ;  /* 0x8000000005057812 */ /* 0x000fe200078ef802 */
[----:B------:R-:W-:Y:S06]  /*1620*/  BRA `(.L_x_37) ;  /* 0x0000000000047947 */ /* 0x000fec0003800000 */
.L_x_38:
[----:B------:R0:W1:Y:S02]  /*1630*/  MUFU.RCP R5, R2 ;  /* 0x0000000200057308 */ /* 0x0000640000001000 */
.L_x_37:
[----:B------:R-:W-:Y:S05]  /*1640*/  BSYNC.RECONVERGENT B1 ;  /* 0x0000000000017941 */ /* 0x000fea0003800200 */
.L_x_35:
[----:B-1----:R-:W-:Y:S01]  /*1650*/  MOV R24, R5 ;  /* 0x0000000500187202 */ /* 0x002fe20000000f00 */
[----:B------:R-:W-:-:S04]  /*1660*/  HFMA2 R5, -RZ, RZ, 0, 0 ;  /* 0x00000000ff057431 */ /* 0x000fc800000001ff */
[----:B0-----:R-:W-:Y:S05]  /*1670*/  RET.REL.NODEC R4 `(_Z17rayTraceGPUKernelPhP6SphereiPffff) ;  /* 0xffffffe804607950 */ /* 0x001fea0003c3ffff */
        .weak           $__internal_1_$__cuda_sm20_sqrt_rn_f32_slowpath
        .type           $__internal_1_$__cuda_sm20_sqrt_rn_f32_slowpath,@function
        .size           $__internal_1_$__cuda_sm20_sqrt_rn_f32_slowpath,($__internal_2_$__cuda_sm3x_div_rn_noftz_f32_slowpath - $__internal_1_$__cuda_sm20_sqrt_rn_f32_slowpath)
$__internal_1_$__cuda_sm20_sqrt_rn_f32_slowpath:
[----:B------:R-:W-:-:S13]  /*1680*/  LOP3.LUT P0, RZ, R3, 0x7fffffff, RZ, 0xc0, !PT ;  /* 0x7fffffff03ff7812 */ /* 0x000fda000780c0ff */
[----:B------:R-:W-:Y:S01]  /*1690*/  @!P0 IMAD.MOV.U32 R7, RZ, RZ, R3 ;  /* 0x000000ffff078224 */ /* 0x000fe200078e0003 */
[----:B------:R-:W-:Y:S06]  /*16a0*/  @!P0 BRA `(.L_x_39) ;  /* 0x0000000000408947 */ /* 0x000fec0003800000 */
[----:B------:R-:W-:-:S13]  /*16b0*/  FSETP.GEU.FTZ.AND P0, PT, R3, RZ, PT ;  /* 0x000000ff0300720b */ /* 0x000fda0003f1e000 */
[----:B------:R-:W-:Y:S01]  /*16c0*/  @!P0 MOV R7, 0x7fffffff ;  /* 0x7fffffff00078802 */ /* 0x000fe20000000f00 */
[----:B------:R-:W-:Y:S06]  /*16d0*/  @!P0 BRA `(.L_x_39) ;  /* 0x0000000000348947 */ /* 0x000fec0003800000 */
[----:B------:R-:W-:-:S13]  /*16e0*/  FSETP.GTU.FTZ.AND P0, PT, |R3|, +INF , PT ;  /* 0x7f8000000300780b */ /* 0x000fda0003f1c200 */
[----:B------:R-:W-:Y:S01]  /*16f0*/  @P0 FADD.FTZ R7, R3, 1 ;  /* 0x3f80000003070421 */ /* 0x000fe20000010000 */
[----:B------:R-:W-:Y:S06]  /*1700*/  @P0 BRA `(.L_x_39) ;  /* 0x0000000000280947 */ /* 0x000fec0003800000 */
[----:B------:R-:W-:-:S13]  /*1710*/  FSETP.NEU.FTZ.AND P0, PT, |R3|, +INF , PT ;  /* 0x7f8000000300780b */ /* 0x000fda0003f1d200 */
[----:B------:R-:W-:-:S04]  /*1720*/  @P0 FFMA R28, R3, 1.84467440737095516160e+19, RZ ;  /* 0x5f800000031c0823 */ /* 0x000fc800000000ff */
[----:B------:R-:W0:Y:S02]  /*1730*/  @P0 MUFU.RSQ R7, R28 ;  /* 0x0000001c00070308 */ /* 0x000e240000001400 */
[----:B0-----:R-:W-:Y:S01]  /*1740*/  @P0 FMUL.FTZ R5, R28, R7 ;  /* 0x000000071c050220 */ /* 0x001fe20000410000 */
[----:B------:R-:W-:Y:S01]  /*1750*/  @P0 FMUL.FTZ R8, R7, 0.5 ;  /* 0x3f00000007080820 */ /* 0x000fe20000410000 */
[----:B------:R-:W-:Y:S02]  /*1760*/  @!P0 MOV R7, R3 ;  /* 0x0000000300078202 */ /* 0x000fe40000000f00 */
[----:B------:R-:W-:-:S04]  /*1770*/  @P0 FADD.FTZ R6, -R5, -RZ ;  /* 0x800000ff05060221 */ /* 0x000fc80000010100 */
[----:B------:R-:W-:-:S04]  /*1780*/  @P0 FFMA R6, R5, R6, R28 ;  /* 0x0000000605060223 */ /* 0x000fc8000000001c */
[----:B------:R-:W-:-:S04]  /*1790*/  @P0 FFMA R6, R6, R8, R5 ;  /* 0x0000000806060223 */ /* 0x000fc80000000005 */
[----:B------:R-:W-:-:S07]  /*17a0*/  @P0 FMUL.FTZ R7, R6, 2.3283064365386962891e-10 ;  /* 0x2f80000006070820 */ /* 0x000fce0000410000 */
.L_x_39:
[----:B------:R-:W-:-:S04]  /*17b0*/  IMAD.MOV.U32 R5, RZ, RZ, 0x0 ;  /* 0x00000000ff057424 */ /* 0x000fc800078e00ff */
[----:B------:R-:W-:Y:S05]  /*17c0*/  RET.REL.NODEC R4 `(_Z17rayTraceGPUKernelPhP6SphereiPffff) ;  /* 0xffffffe8040c7950 */ /* 0x000fea0003c3ffff */
        .weak           $__internal_2_$__cuda_sm3x_div_rn_noftz_f32_slowpath
        .type           $__internal_2_$__cuda_sm3x_div_rn_noftz_f32_slowpath,@function
        .size           $__internal_2_$__cuda_sm3x_div_rn_noftz_f32_slowpath,(.L_x_54 - $__internal_2_$__cuda_sm3x_div_rn_noftz_f32_slowpath)
$__internal_2_$__cuda_sm3x_div_rn_noftz_f32_slowpath:
[----:B------:R-:W-:Y:S01]  /*17d0*/  SHF.R.U32.HI R7, RZ, 0x17, R27 ;  /* 0x00000017ff077819 */ /* 0x000fe2000001161b */
[----:B------:R-:W-:Y:S01]  /*17e0*/  BSSY.RECONVERGENT B0, `(.L_x_40) ;  /* 0x0000063000007945 */ /* 0x000fe20003800200 */
[----:B------:R-:W-:Y:S02]  /*17f0*/  SHF.R.U32.HI R5, RZ, 0x17, R3 ;  /* 0x00000017ff057819 */ /* 0x000fe40000011603 */
[----:B------:R-:W-:Y:S02]  /*1800*/  LOP3.LUT R7, R7, 0xff, RZ, 0xc0, !PT ;  /* 0x000000ff07077812 */ /* 0x000fe400078ec0ff */
[----:B------:R-:W-:Y:S02]  /*1810*/  LOP3.LUT R5, R5, 0xff, RZ, 0xc0, !PT ;  /* 0x000000ff05057812 */ /* 0x000fe400078ec0ff */
[----:B------:R-:W-:Y:S02]  /*1820*/  IADD3 R6, PT, PT, R7, -0x1, RZ ;  /* 0xffffffff07067810 */ /* 0x000fe40007ffe0ff */
[----:B------:R-:W-:-:S02]  /*1830*/  IADD3 R4, PT, PT, R5, -0x1, RZ ;  /* 0xffffffff05047810 */ /* 0x000fc40007ffe0ff */
[----:B------:R-:W-:-:S04]  /*1840*/  ISETP.GT.U32.AND P0, PT, R6, 0xfd, PT ;  /* 0x000000fd0600780c */ /* 0x000fc80003f04070 */
[----:B------:R-:W-:-:S13]  /*1850*/  ISETP.GT.U32.OR P0, PT, R4, 0xfd, P0 ;  /* 0x000000fd0400780c */ /* 0x000fda0000704470 */
[----:B------:R-:W-:Y:S01]  /*1860*/  @!P0 IMAD.MOV.U32 R29, RZ, RZ, RZ ;  /* 0x000000ffff1d8224 */ /* 0x000fe200078e00ff */
[----:B------:R-:W-:Y:S06]  /*1870*/  @!P0 BRA `(.L_x_41) ;  /* 0x00000000005c8947 */ /* 0x000fec0003800000 */
[----:B------:R-:W-:Y:S02]  /*1880*/  FSETP.GTU.FTZ.AND P0, PT, |R3|, +INF , PT ;  /* 0x7f8000000300780b */ /* 0x000fe40003f1c200 */
[----:B------:R-:W-:-:S04]  /*1890*/  FSETP.GTU.FTZ.AND P1, PT, |R27|, +INF , PT ;  /* 0x7f8000001b00780b */ /* 0x000fc80003f3c200 */
[----:B------:R-:W-:-:S13]  /*18a0*/  PLOP3.LUT P0, PT, P0, P1, PT, 0xf8, 0x8f ;  /* 0x00000000008f781c */ /* 0x000fda0000703f70 */
[----:B------:R-:W-:Y:S05]  /*18b0*/  @P0 BRA `(.L_x_42) ;  /* 0x0000000400500947 */ /* 0x000fea0003800000 */
[----:B------:R-:W-:-:S13]  /*18c0*/  LOP3.LUT P0, RZ, R27, 0x7fffffff, R3, 0xc8, !PT ;  /* 0x7fffffff1bff7812 */ /* 0x000fda000780c803 */
[----:B------:R-:W-:Y:S05]  /*18d0*/  @!P0 BRA `(.L_x_43) ;  /* 0x0000000400408947 */ /* 0x000fea0003800000 */
[----:B------:R-:W-:Y:S02]  /*18e0*/  FSETP.NEU.FTZ.AND P3, PT, |R3|, +INF , PT ;  /* 0x7f8000000300780b */ /* 0x000fe40003f7d200 */
[----:B------:R-:W-:Y:S02]  /*18f0*/  FSETP.NEU.FTZ.AND P1, PT, |R27|, +INF , PT ;  /* 0x7f8000001b00780b */ /* 0x000fe40003f3d200 */
[----:B------:R-:W-:-:S11]  /*1900*/  FSETP.NEU.FTZ.AND P0, PT, |R3|, +INF , PT ;  /* 0x7f8000000300780b */ /* 0x000fd60003f1d200 */
[----:B------:R-:W-:Y:S05]  /*1910*/  @!P1 BRA !P3, `(.L_x_43) ;  /* 0x0000000400309947 */ /* 0x000fea0005800000 */
[----:B------:R-:W-:-:S04]  /*1920*/  LOP3.LUT P3, RZ, R3, 0x7fffffff, RZ, 0xc0, !PT ;  /* 0x7fffffff03ff7812 */ /* 0x000fc8000786c0ff */
[----:B------:R-:W-:-:S13]  /*1930*/  PLOP3.LUT P1, PT, P1, P3, PT, 0x2f, 0xf2 ;  /* 0x0000000000f2781c */ /* 0x000fda0000f26577 */
[----:B------:R-:W-:Y:S05]  /*1940*/  @P1 BRA `(.L_x_44) ;  /* 0x00000004001c1947 */ /* 0x000fea0003800000 */
[----:B------:R-:W-:-:S04]  /*1950*/  LOP3.LUT P1, RZ, R27, 0x7fffffff, RZ, 0xc0, !PT ;  /* 0x7fffffff1bff7812 */ /* 0x000fc8000782c0ff */
[----:B------:R-:W-:-:S13]  /*1960*/  PLOP3.LUT P0, PT, P0, P1, PT, 0x2f, 0xf2 ;  /* 0x0000000000f2781c */ /* 0x000fda0000702577 */
[----:B------:R-:W-:Y:S05]  /*1970*/  @P0 BRA `(.L_x_45) ;  /* 0x0000000400040947 */ /* 0x000fea0003800000 */
[----:B------:R-:W-:Y:S02]  /*1980*/  ISETP.GE.AND P0, PT, R4, RZ, PT ;  /* 0x000000ff0400720c */ /* 0x000fe40003f06270 */
[----:B------:R-:W-:-:S11]  /*1990*/  ISETP.GE.AND P1, PT, R6, RZ, PT ;  /* 0x000000ff0600720c */ /* 0x000fd60003f26270 */
[----:B------:R-:W-:Y:S01]  /*19a0*/  @P0 MOV R29, RZ ;  /* 0x000000ff001d0202 */ /* 0x000fe20000000f00 */
[----:B------:R-:W-:Y:S01]  /*19b0*/  @!P0 FFMA R3, R3, 1.84467440737095516160e+19, RZ ;  /* 0x5f80000003038823 */ /* 0x000fe200000000ff */
[----:B------:R-:W-:Y:S01]  /*19c0*/  @!P0 MOV R29, 0xffffffc0 ;  /* 0xffffffc0001d8802 */ /* 0x000fe20000000f00 */
[----:B------:R-:W-:-:S04]  /*19d0*/  @!P1 FFMA R27, R27, 1.84467440737095516160e+19, RZ ;  /* 0x5f8000001b1b9823 */ /* 0x000fc800000000ff */
[----:B------:R-:W-:-:S07]  /*19e0*/  @!P1 VIADD R29, R29, 0x40 ;  /* 0x000000401d1d9836 */ /* 0x000fce0000000000 */
.L_x_41:
[----:B------:R-:W-:Y:S01]  /*19f0*/  LEA R6, R7, 0xc0800000, 0x17 ;  /* 0xc080000007067811 */ /* 0x000fe200078eb8ff */
[----:B------:R-:W-:Y:S01]  /*1a00*/  BSSY.RECONVERGENT B1, `(.L_x_46) ;  /* 0x0000036000017945 */ /* 0x000fe20003800200 */
[----:B------:R-:W-:Y:S02]  /*1a10*/  IADD3 R5, PT, PT, R5, -0x7f, RZ ;  /* 0xffffff8105057810 */ /* 0x000fe40007ffe0ff */
[----:B------:R-:W-:Y:S02]  /*1a20*/  IADD3 R6, PT, PT, -R6, R27, RZ ;  /* 0x0000001b06067210 */ /* 0x000fe40007ffe1ff */
[C---:B------:R-:W-:Y:S01]  /*1a30*/  IADD3 R7, PT, PT, R5.reuse, 0x7f, -R7 ;  /* 0x0000007f05077810 */ /* 0x040fe20007ffe807 */
[----:B------:R-:W-:Y:S01]  /*1a40*/  IMAD R3, R5, -0x800000, R3 ;  /* 0xff80000005037824 */ /* 0x000fe200078e0203 */
[----:B------:R0:W1:Y:S03]  /*1a50*/  MUFU.RCP R27, R6 ;  /* 0x00000006001b7308 */ /* 0x0000660000001000 */
[----:B------:R-:W-:-:S02]  /*1a60*/  IMAD.IADD R29, R7, 0x1, R29 ;  /* 0x00000001071d7824 */ /* 0x000fc400078e021d */
[----:B0-----:R-:W-:-:S04]  /*1a70*/  FADD.FTZ R6, -R6, -RZ ;  /* 0x800000ff06067221 */ /* 0x001fc80000010100 */
[----:B-1----:R-:W-:-:S04]  /*1a80*/  FFMA R4, R27, R6, 1 ;  /* 0x3f8000001b047423 */ /* 0x002fc80000000006 */
[----:B------:R-:W-:-:S04]  /*1a90*/  FFMA R4, R27, R4, R27 ;  /* 0x000000041b047223 */ /* 0x000fc8000000001b */
[----:B------:R-:W-:-:S04]  /*1aa0*/  FFMA R27, R3, R4, RZ ;  /* 0x00000004031b7223 */ /* 0x000fc800000000ff */
[----:B------:R-:W-:-:S04]  /*1ab0*/  FFMA R5, R6, R27, R3 ;  /* 0x0000001b06057223 */ /* 0x000fc80000000003 */
[----:B------:R-:W-:-:S04]  /*1ac0*/  FFMA R5, R4, R5, R27 ;  /* 0x0000000504057223 */ /* 0x000fc8000000001b */
[----:B------:R-:W-:-:S04]  /*1ad0*/  FFMA R3, R6, R5, R3 ;  /* 0x0000000506037223 */ /* 0x000fc80000000003 */
[----:B------:R-:W-:-:S05]  /*1ae0*/  FFMA R6, R4, R3, R5 ;  /* 0x0000000304067223 */ /* 0x000fca0000000005 */
[----:B------:R-:W-:-:S04]  /*1af0*/  SHF.R.U32.HI R7, RZ, 0x17, R6 ;  /* 0x00000017ff077819 */ /* 0x000fc80000011606 */
[----:B------:R-:W-:-:S04]  /*1b00*/  LOP3.LUT R7, R7, 0xff, RZ, 0xc0, !PT ;  /* 0x000000ff07077812 */ /* 0x000fc800078ec0ff */
[----:B------:R-:W-:-:S04]  /*1b10*/  IADD3 R7, PT, PT, R7, R29, RZ ;  /* 0x0000001d07077210 */ /* 0x000fc80007ffe0ff */
[----:B------:R-:W-:-:S04]  /*1b20*/  IADD3 R27, PT, PT, R7, -0x1, RZ ;  /* 0xffffffff071b7810 */ /* 0x000fc80007ffe0ff */
[----:B------:R-:W-:-:S13]  /*1b30*/  ISETP.GE.U32.AND P0, PT, R27, 0xfe, PT ;  /* 0x000000fe1b00780c */ /* 0x000fda0003f06070 */
[----:B------:R-:W-:Y:S05]  /*1b40*/  @!P0 BRA `(.L_x_47) ;  /* 0x0000000000808947 */ /* 0x000fea0003800000 */
[----:B------:R-:W-:-:S13]  /*1b50*/  ISETP.GT.AND P0, PT, R7, 0xfe, PT ;  /* 0x000000fe0700780c */ /* 0x000fda0003f04270 */
[----:B------:R-:W-:Y:S05]  /*1b60*/  @P0 BRA `(.L_x_48) ;  /* 0x00000000006c0947 */ /* 0x000fea0003800000 */
[----:B------:R-:W-:-:S13]  /*1b70*/  ISETP.GE.AND P0, PT, R7, 0x1, PT ;  /* 0x000000010700780c */ /* 0x000fda0003f06270 */
[----:B------:R-:W-:Y:S05]  /*1b80*/  @P0 BRA `(.L_x_49) ;  /* 0x0000000000740947 */ /* 0x000fea0003800000 */
[----:B------:R-:W-:Y:S02]  /*1b90*/  ISETP.GE.AND P0, PT, R7, -0x18, PT ;  /* 0xffffffe80700780c */ /* 0x000fe40003f06270 */
[----:B------:R-:W-:-:S11]  /*1ba0*/  LOP3.LUT R6, R6, 0x80000000, RZ, 0xc0, !PT ;  /* 0x8000000006067812 */ /* 0x000fd600078ec0ff */
[----:B------:R-:W-:Y:S05]  /*1bb0*/  @!P0 BRA `(.L_x_49) ;  /* 0x0000000000688947 */ /* 0x000fea0003800000 */
[CCC-:B------:R-:W-:Y:S01]  /*1bc0*/  FFMA.RZ R27, R4.reuse, R3.reuse, R5.reuse ;  /* 0x00000003041b7223 */ /* 0x1c0fe2000000c005 */
[CCC-:B------:R-:W-:Y:S01]  /*1bd0*/  FFMA.RP R29, R4.reuse, R3.reuse, R5.reuse ;  /* 0x00000003041d7223 */ /* 0x1c0fe20000008005 */
[----:B------:R-:W-:Y:S01]  /*1be0*/  FFMA.RM R4, R4, R3, R5 ;  /* 0x0000000304047223 */ /* 0x000fe20000004005 */
[C---:B------:R-:W-:Y:S01]  /*1bf0*/  VIADD R3, R7.reuse, 0x20 ;  /* 0x0000002007037836 */ /* 0x040fe20000000000 */
[----:B------:R-:W-:Y:S02]  /*1c00*/  ISETP.NE.AND P3, PT, R7, RZ, PT ;  /* 0x000000ff0700720c */ /* 0x000fe40003f65270 */
[----:B------:R-:W-:Y:S02]  /*1c10*/  LOP3.LUT R5, R27, 0x7fffff, RZ, 0xc0, !PT ;  /* 0x007fffff1b057812 */ /* 0x000fe400078ec0ff */
[----:B------:R-:W-:Y:S02]  /*1c20*/  ISETP.NE.AND P1, PT, R7, RZ, PT ;  /* 0x000000ff0700720c */ /* 0x000fe40003f25270 */
[----:B------:R-:W-:-:S02]  /*1c30*/  LOP3.LUT R5, R5, 0x800000, RZ, 0xfc, !PT ;  /* 0x0080000005057812 */ /* 0x000fc400078efcff */
[----:B------:R-:W-:Y:S02]  /*1c40*/  IADD3 R7, PT, PT, -R7, RZ, RZ ;  /* 0x000000ff07077210 */ /* 0x000fe40007ffe1ff */
[----:B------:R-:W-:Y:S02]  /*1c50*/  SHF.L.U32 R3, R5, R3, RZ ;  /* 0x0000000305037219 */ /* 0x000fe400000006ff */
[----:B------:R-:W-:Y:S02]  /*1c60*/  FSETP.NEU.FTZ.AND P0, PT, R29, R4, PT ;  /* 0x000000041d00720b */ /* 0x000fe40003f1d000 */
[----:B------:R-:W-:Y:S02]  /*1c70*/  SEL R4, R7, RZ, P3 ;  /* 0x000000ff07047207 */ /* 0x000fe40001800000 */
[----:B------:R-:W-:Y:S02]  /*1c80*/  ISETP.NE.AND P1, PT, R3, RZ, P1 ;  /* 0x000000ff0300720c */ /* 0x000fe40000f25270 */
[----:B------:R-:W-:-:S02]  /*1c90*/  SHF.R.U32.HI R5, RZ, R4, R5 ;  /* 0x00000004ff057219 */ /* 0x000fc40000011605 */
[----:B------:R-:W-:Y:S02]  /*1ca0*/  PLOP3.LUT P0, PT, P0, P1, PT, 0xf8, 0x8f ;  /* 0x00000000008f781c */ /* 0x000fe40000703f70 */
[----:B------:R-:W-:Y:S02]  /*1cb0*/  SHF.R.U32.HI R4, RZ, 0x1, R5 ;  /* 0x00000001ff047819 */ /* 0x000fe40000011605 */
[----:B------:R-:W-:-:S04]  /*1cc0*/  SEL R3, RZ, 0x1, !P0 ;  /* 0x00000001ff037807 */ /* 0x000fc80004000000 */
[----:B------:R-:W-:-:S04]  /*1cd0*/  LOP3.LUT R3, R3, 0x1, R4, 0xf8, !PT ;  /* 0x0000000103037812 */ /* 0x000fc800078ef804 */
[----:B------:R-:W-:-:S04]  /*1ce0*/  LOP3.LUT R3, R3, R5, RZ, 0xc0, !PT ;  /* 0x0000000503037212 */ /* 0x000fc800078ec0ff */
[----:B------:R-:W-:-:S04]  /*1cf0*/  IADD3 R3, PT, PT, R4, R3, RZ ;  /* 0x0000000304037210 */ /* 0x000fc80007ffe0ff */
[----:B------:R-:W-:Y:S01]  /*1d00*/  LOP3.LUT R6, R3, R6, RZ, 0xfc, !PT ;  /* 0x0000000603067212 */ /* 0x000fe200078efcff */
[----:B------:R-:W-:Y:S06]  /*1d10*/  BRA `(.L_x_49) ;  /* 0x0000000000107947 */ /* 0x000fec0003800000 */
.L_x_48:
[----:B------:R-:W-:-:S04]  /*1d20*/  LOP3.LUT R6, R6, 0x80000000, RZ, 0xc0, !PT ;  /* 0x8000000006067812 */ /* 0x000fc800078ec0ff */
[----:B------:R-:W-:Y:S01]  /*1d30*/  LOP3.LUT R6, R6, 0x7f800000, RZ, 0xfc, !PT ;  /* 0x7f80000006067812 */ /* 0x000fe200078efcff */
[----:B------:R-:W-:Y:S06]  /*1d40*/  BRA `(.L_x_49) ;  /* 0x0000000000047947 */ /* 0x000fec0003800000 */
.L_x_47:
[----:B------:R-:W-:-:S07]  /*1d50*/  IMAD R6, R29, 0x800000, R6 ;  /* 0x008000001d067824 */ /* 0x000fce00078e0206 */
.L_x_49:
[----:B------:R-:W-:Y:S05]  /*1d60*/  BSYNC.RECONVERGENT B1 ;  /* 0x0000000000017941 */ /* 0x000fea0003800200 */
.L_x_46:
[----:B------:R-:W-:Y:S01]  /*1d70*/  MOV R3, R6 ;  /* 0x0000000600037202 */ /* 0x000fe20000000f00 */
[----:B------:R-:W-:Y:S06]  /*1d80*/  BRA `(.L_x_50) ;  /* 0x0000000000207947 */ /* 0x000fec0003800000 */
.L_x_45:
[----:B------:R-:W-:-:S04]  /*1d90*/  LOP3.LUT R3, R27, 0x80000000, R3, 0x48, !PT ;  /* 0x800000001b037812 */ /* 0x000fc800078e4803 */
[----:B------:R-:W-:Y:S01]  /*1da0*/  LOP3.LUT R3, R3, 0x7f800000, RZ, 0xfc, !PT ;  /* 0x7f80000003037812 */ /* 0x000fe200078efcff */
[----:B------:R-:W-:Y:S06]  /*1db0*/  BRA `(.L_x_50) ;  /* 0x0000000000147947 */ /* 0x000fec0003800000 */
.L_x_44:
[----:B------:R-:W-:Y:S01]  /*1dc0*/  LOP3.LUT R3, R27, 0x80000000, R3, 0x48, !PT ;  /* 0x800000001b037812 */ /* 0x000fe200078e4803 */
[----:B------:R-:W-:Y:S06]  /*1dd0*/  BRA `(.L_x_50) ;  /* 0x00000000000c7947 */ /* 0x000fec0003800000 */
.L_x_43:
[----:B------:R-:W0:Y:S01]  /*1de0*/  MUFU.RSQ R3, -QNAN ;  /* 0xffc0000000037908 */ /* 0x000e220000001400 */
[----:B------:R-:W-:Y:S05]  /*1df0*/  BRA `(.L_x_50) ;  /* 0x0000000000047947 */ /* 0x000fea0003800000 */
.L_x_42:
[----:B------:R-:W-:-:S07]  /*1e00*/  FADD.FTZ R3, R3, R27 ;  /* 0x0000001b03037221 */ /* 0x000fce0000010000 */
.L_x_50:
[----:B------:R-:W-:Y:S05]  /*1e10*/  BSYNC.RECONVERGENT B0 ;  /* 0x0000000000007941 */ /* 0x000fea0003800200 */
.L_x_40:
[----:B------:R-:W-:-:S04]  /*1e20*/  HFMA2 R29, -RZ, RZ, 0, 0 ;  /* 0x00000000ff1d7431 */ /* 0x000fc800000001ff */
[----:B0-----:R-:W-:Y:S05]  /*1e30*/  RET.REL.NODEC R28 `(_Z17rayTraceGPUKernelPhP6SphereiPffff) ;  /* 0xffffffe01c707950 */ /* 0x001fea0003c3ffff */
.L_x_51:
[----:B------:R-:W-:-:S00]  /*1e40*/  BRA `(.L_x_51) ;  /* 0xfffffffc00fc7947 */ /* 0x000fc0000383ffff */
[----:B------:R-:W-:-:S00]  /*1e50*/  NOP ;  /* 0x0000000000007918 */ /* 0x000fc00000000000 */
        /* <DEDUP_REMOVED lines=10> */
.L_x_54:


//--------------------- .nv.shared.reserved.0     --------------------------
	.section	.nv.shared.reserved.0,"aw",@nobits
	.weak		__nv_reservedSMEM_offset_0_alias
	.size		__nv_reservedSMEM_offset_0_alias, 0, 64
	.other		__nv_reservedSMEM_offset_0_alias,@"STO_CUDA_RESERVED_SHARED STV_DEFAULT"
__nv_reservedSMEM_offset_0_alias:
	.zero		0
	.zero		64


//--------------------- .nv.constant0._Z17rayTraceGPUKernelPhP6SphereiPffff --------------------------
	.section	.nv.constant0._Z17rayTraceGPUKernelPhP6SphereiPffff,"a",@progbits
	.sectionflags	@""
	.align	4
.nv.constant0._Z17rayTraceGPUKernelPhP6SphereiPffff:
	.zero		940


//--------------------- SYMBOLS --------------------------

	.type		.nv.reservedSmem.offset0,@object
	.size		.nv.reservedSmem.offset0,0x4
